	.target	sm_90a

	.elftype	@"ET_EXEC"


//--------------------- .note.nv.tkinfo           --------------------------
	.section	.note.nv.tkinfo,"",@"SHT_NOTE"
	.sectionflags	@"SHF_NOTE_NV_TKINFO"
	.tkinfo
        /*0018*/ 	.word	0x00000002
        /*0030*/ 	.string	""
        /*0030*/ 	.string	"ptxas"
        /*0030*/ 	.string	"Cuda compilation tools, release 13.0, V13.0.88"
        /*0030*/ 	.string	"Build cuda_13.0.r13.0/compiler.36424714_0"
        /*0030*/ 	.string	"-arch sm_90a -m 64 "



//--------------------- .note.nv.cuinfo           --------------------------
	.section	.note.nv.cuinfo,"",@"SHT_NOTE"
	.sectionflags	@"SHF_NOTE_NV_CUINFO"
        /*0018*/ 	.short	0x0002
        /*001a*/ 	.short	0x005a
        /*001c*/ 	.short	0x0082
	.zero		2


//--------------------- .nv.info                  --------------------------
	.section	.nv.info,"",@"SHT_CUDA_INFO"
	.align	4


	//----- nvinfo : EIATTR_REGCOUNT
	.align		4
        /*0000*/ 	.byte	0x04, 0x2f
        /*0002*/ 	.short	(.L_12 - .L_11)
	.align		4
.L_11:
        /*0004*/ 	.word	index@(_ZN7cutlass13device_kernelINS_4gemm6kernel13GemmUniversalIN4cute5tupleIJiiiiEEENS1_10collective13CollectiveMmaINS1_37MainloopSm90TmaGmmaWarpSpecializedFP8ILi4ENS5_IJNS4_1CILi1EEESB_SB_EEENS1_35KernelTmaWarpSpecializedCooperativeEEENS5_IJNSA_ILi256EEENSA_ILi64EEESG_EEENS_12float_e4m3_tENS5_IJlSB_lEEESI_SJ_NS4_8TiledMMAINS4_8MMA_AtomIJNS4_4SM904GMMA30MMA_64x64x32_F32E4M3E4M3_SS_TNILNSN_7ScaleInE1ELSP_1EEEEEENS4_6LayoutINS5_IJNSA_ILi2EEESB_SB_EEENS5_IJSB_NSA_ILi0EEESV_EEEEENS5_IJNS4_10UnderscoreESY_SY_EEEEENS4_13SM90_TMA_LOADENS4_14ComposedLayoutINS4_7SwizzleILi2ELi4ELi3EEENS4_18smem_ptr_flag_bitsILi8EEENSS_INS5_IJNSA_ILi8EEESG_EEENS5_IJSG_SB_EEEEEEEvNS4_8identityES11_S1B_vS1C_EENS_8epilogue10collective6detail29Sm90TmaWarpSpecializedAdapterINS1F_15DefaultEpilogueISI_SJ_SJ_NS1E_6thread17LinearCombinationISI_Li1EffLNS1J_9ScaleType4KindE0ELNS_15FloatRoundStyleE2ESI_EENS1_15EpilogueDefaultEEEEEvvEEEEvNT_6ParamsE)
        /*0008*/ 	.word	0x000000a8


	//----- nvinfo : EIATTR_FRAME_SIZE
	.align		4
.L_12:
        /*000c*/ 	.byte	0x04, 0x11
        /*000e*/ 	.short	(.L_14 - .L_13)
	.align		4
.L_13:
        /*0010*/ 	.word	index@(_ZN7cutlass13device_kernelINS_4gemm6kernel13GemmUniversalIN4cute5tupleIJiiiiEEENS1_10collective13CollectiveMmaINS1_37MainloopSm90TmaGmmaWarpSpecializedFP8ILi4ENS5_IJNS4_1CILi1EEESB_SB_EEENS1_35KernelTmaWarpSpecializedCooperativeEEENS5_IJNSA_ILi256EEENSA_ILi64EEESG_EEENS_12float_e4m3_tENS5_IJlSB_lEEESI_SJ_NS4_8TiledMMAINS4_8MMA_AtomIJNS4_4SM904GMMA30MMA_64x64x32_F32E4M3E4M3_SS_TNILNSN_7ScaleInE1ELSP_1EEEEEENS4_6LayoutINS5_IJNSA_ILi2EEESB_SB_EEENS5_IJSB_NSA_ILi0EEESV_EEEEENS5_IJNS4_10UnderscoreESY_SY_EEEEENS4_13SM90_TMA_LOADENS4_14ComposedLayoutINS4_7SwizzleILi2ELi4ELi3EEENS4_18smem_ptr_flag_bitsILi8EEENSS_INS5_IJNSA_ILi8EEESG_EEENS5_IJSG_SB_EEEEEEEvNS4_8identityES11_S1B_vS1C_EENS_8epilogue10collective6detail29Sm90TmaWarpSpecializedAdapterINS1F_15DefaultEpilogueISI_SJ_SJ_NS1E_6thread17LinearCombinationISI_Li1EffLNS1J_9ScaleType4KindE0ELNS_15FloatRoundStyleE2ESI_EENS1_15EpilogueDefaultEEEEEvvEEEEvNT_6ParamsE)
        /*0014*/ 	.word	0x00000000


	//----- nvinfo : EIATTR_MIN_STACK_SIZE
	.align		4
.L_14:
        /*0018*/ 	.byte	0x04, 0x12
        /*001a*/ 	.short	(.L_16 - .L_15)
	.align		4
.L_15:
        /*001c*/ 	.word	index@(_ZN7cutlass13device_kernelINS_4gemm6kernel13GemmUniversalIN4cute5tupleIJiiiiEEENS1_10collective13CollectiveMmaINS1_37MainloopSm90TmaGmmaWarpSpecializedFP8ILi4ENS5_IJNS4_1CILi1EEESB_SB_EEENS1_35KernelTmaWarpSpecializedCooperativeEEENS5_IJNSA_ILi256EEENSA_ILi64EEESG_EEENS_12float_e4m3_tENS5_IJlSB_lEEESI_SJ_NS4_8TiledMMAINS4_8MMA_AtomIJNS4_4SM904GMMA30MMA_64x64x32_F32E4M3E4M3_SS_TNILNSN_7ScaleInE1ELSP_1EEEEEENS4_6LayoutINS5_IJNSA_ILi2EEESB_SB_EEENS5_IJSB_NSA_ILi0EEESV_EEEEENS5_IJNS4_10UnderscoreESY_SY_EEEEENS4_13SM90_TMA_LOADENS4_14ComposedLayoutINS4_7SwizzleILi2ELi4ELi3EEENS4_18smem_ptr_flag_bitsILi8EEENSS_INS5_IJNSA_ILi8EEESG_EEENS5_IJSG_SB_EEEEEEEvNS4_8identityES11_S1B_vS1C_EENS_8epilogue10collective6detail29Sm90TmaWarpSpecializedAdapterINS1F_15DefaultEpilogueISI_SJ_SJ_NS1E_6thread17LinearCombinationISI_Li1EffLNS1J_9ScaleType4KindE0ELNS_15FloatRoundStyleE2ESI_EENS1_15EpilogueDefaultEEEEEvvEEEEvNT_6ParamsE)
        /*0020*/ 	.word	0x00000000
.L_16:


//--------------------- .nv.compat                --------------------------
	.section	.nv.compat,"",@"SHT_CUDA_COMPAT_INFO"
	.align	4
        /*0000*/ 	.byte	0x02, 0x09, 0x01, 0x00, 0x02, 0x02, 0x04, 0x00, 0x02, 0x05, 0x05, 0x00, 0x03, 0x07, 0x01, 0x01
        /*0010*/ 	.byte	0x02, 0x03, 0x01, 0x00, 0x02, 0x06, 0x01, 0x00, 0x04, 0x0b, 0x08, 0x00, 0x00, 0x00, 0x00, 0x00
        /*0020*/ 	.byte	0x00, 0x00, 0x00, 0x00


//--------------------- .nv.info._ZN7cutlass13device_kernelINS_4gemm6kernel13GemmUniversalIN4cute5tupleIJiiiiEEENS1_10collective13CollectiveMmaINS1_37MainloopSm90TmaGmmaWarpSpecializedFP8ILi4ENS5_IJNS4_1CILi1EEESB_SB_EEENS1_35KernelTmaWarpSpecializedCooperativeEEENS5_IJNSA_ILi256EEENSA_ILi64EEESG_EEENS_12float_e4m3_tENS5_IJlSB_lEEESI_SJ_NS4_8TiledMMAINS4_8MMA_AtomIJNS4_4SM904GMMA30MMA_64x64x32_F32E4M3E4M3_SS_TNILNSN_7ScaleInE1ELSP_1EEEEEENS4_6LayoutINS5_IJNSA_ILi2EEESB_SB_EEENS5_IJSB_NSA_ILi0EEESV_EEEEENS5_IJNS4_10UnderscoreESY_SY_EEEEENS4_13SM90_TMA_LOADENS4_14ComposedLayoutINS4_7SwizzleILi2ELi4ELi3EEENS4_18smem_ptr_flag_bitsILi8EEENSS_INS5_IJNSA_ILi8EEESG_EEENS5_IJSG_SB_EEEEEEEvNS4_8identityES11_S1B_vS1C_EENS_8epilogue10collective6detail29Sm90TmaWarpSpecializedAdapterINS1F_15DefaultEpilogueISI_SJ_SJ_NS1E_6thread17LinearCombinationISI_Li1EffLNS1J_9ScaleType4KindE0ELNS_15FloatRoundStyleE2ESI_EENS1_15EpilogueDefaultEEEEEvvEEEEvNT_6ParamsE --------------------------
	.section	.nv.info._ZN7cutlass13device_kernelINS_4gemm6kernel13GemmUniversalIN4cute5tupleIJiiiiEEENS1_10collective13CollectiveMmaINS1_37MainloopSm90TmaGmmaWarpSpecializedFP8ILi4ENS5_IJNS4_1CILi1EEESB_SB_EEENS1_35KernelTmaWarpSpecializedCooperativeEEENS5_IJNSA_ILi256EEENSA_ILi64EEESG_EEENS_12float_e4m3_tENS5_IJlSB_lEEESI_SJ_NS4_8TiledMMAINS4_8MMA_AtomIJNS4_4SM904GMMA30MMA_64x64x32_F32E4M3E4M3_SS_TNILNSN_7ScaleInE1ELSP_1EEEEEENS4_6LayoutINS5_IJNSA_ILi2EEESB_SB_EEENS5_IJSB_NSA_ILi0EEESV_EEEEENS5_IJNS4_10UnderscoreESY_SY_EEEEENS4_13SM90_TMA_LOADENS4_14ComposedLayoutINS4_7SwizzleILi2ELi4ELi3EEENS4_18smem_ptr_flag_bitsILi8EEENSS_INS5_IJNSA_ILi8EEESG_EEENS5_IJSG_SB_EEEEEEEvNS4_8identityES11_S1B_vS1C_EENS_8epilogue10collective6detail29Sm90TmaWarpSpecializedAdapterINS1F_15DefaultEpilogueISI_SJ_SJ_NS1E_6thread17LinearCombinationISI_Li1EffLNS1J_9ScaleType4KindE0ELNS_15FloatRoundStyleE2ESI_EENS1_15EpilogueDefaultEEEEEvvEEEEvNT_6ParamsE,"",@"SHT_CUDA_INFO"
	.sectionflags	@""
	.align	4


	//----- nvinfo : EIATTR_CUDA_API_VERSION
	.align		4
        /*0000*/ 	.byte	0x04, 0x37
        /*0002*/ 	.short	(.L_18 - .L_17)
.L_17:
        /*0004*/ 	.word	0x00000082


	//----- nvinfo : EIATTR_KPARAM_INFO
	.align		4
.L_18:
        /*0008*/ 	.byte	0x04, 0x17
        /*000a*/ 	.short	(.L_20 - .L_19)
.L_19:
        /*000c*/ 	.word	0x00000000
        /*0010*/ 	.short	0x0000
        /*0012*/ 	.short	0x0070
        /*0014*/ 	.byte	0x00, 0xf0, 0x01, 0x10


	//----- nvinfo : EIATTR_SPARSE_MMA_MASK
	.align		4
.L_20:
        /*0018*/ 	.byte	0x03, 0x50
        /*001a*/ 	.short	0x0000


	//----- nvinfo : EIATTR_MAXREG_COUNT
	.align		4
        /*001c*/ 	.byte	0x03, 0x1b
        /*001e*/ 	.short	0x00a8


	//----- nvinfo : EIATTR_NUM_BARRIERS
	.align		4
        /*0020*/ 	.byte	0x02, 0x4c
        /*0022*/ 	.byte	0x01
	.zero		1


	//----- nvinfo : EIATTR_MERCURY_ISA_VERSION
	.align		4
        /*0024*/ 	.byte	0x03, 0x5f
        /*0026*/ 	.short	0x0101


	//----- nvinfo : EIATTR_INT_WARP_WIDE_INSTR_OFFSETS
	.align		4
        /*0028*/ 	.byte	0x04, 0x31
        /*002a*/ 	.short	(.L_22 - .L_21)


	//   ....[0]....
.L_21:
        /*002c*/ 	.word	0x000003d0


	//   ....[1]....
        /*0030*/ 	.word	0x000003e0


	//   ....[2]....
        /*0034*/ 	.word	0x000004d0


	//----- nvinfo : EIATTR_COOP_GROUP_MASK_REGIDS
	.align		4
.L_22:
        /*0038*/ 	.byte	0x04, 0x29
        /*003a*/ 	.short	(.L_24 - .L_23)


	//   ....[0]....
.L_23:
        /*003c*/ 	.word	0xffffffff


	//   ....[1]....
        /*0040*/ 	.word	0xffffffff


	//   ....[2]....
        /*0044*/ 	.word	0xffffffff


	//   ....[3]....
        /*0048*/ 	.word	0xffffffff


	//   ....[4]....
        /*004c*/ 	.word	0xffffffff


	//----- nvinfo : EIATTR_COOP_GROUP_INSTR_OFFSETS
	.align		4
.L_24:
        /*0050*/ 	.byte	0x04, 0x28
        /*0052*/ 	.short	(.L_26 - .L_25)


	//   ....[0]....
.L_25:
        /*0054*/ 	.word	0x00000060


	//   ....[1]....
        /*0058*/ 	.word	0x00000070


	//   ....[2]....
        /*005c*/ 	.word	0x00000130


	//   ....[3]....
        /*0060*/ 	.word	0x000002c0


	//   ....[4]....
        /*0064*/ 	.word	0x00000fc0


	//----- nvinfo : EIATTR_REG_RECONFIG
	.align		4
.L_26:
        /*0068*/ 	.byte	0x01, 0x54
	.zero		2


	//----- nvinfo : EIATTR_MBARRIER_INSTR_OFFSETS
	.align		4
        /*006c*/ 	.byte	0x04, 0x39
        /*006e*/ 	.short	(.L_28 - .L_27)


	//   ....[0]....
.L_27:
        /*0070*/ 	.word	0x00000230
        /*0074*/ 	.word	0x000000ff
        /*0078*/ 	.word	0x00000000
        /*007c*/ 	.short	0x0100
        /*007e*/ 	.byte	0x08
	.zero		1


	//   ....[1]....
        /*0080*/ 	.word	0x00000240
        /*0084*/ 	.word	0x000000ff
        /*0088*/ 	.word	0x00000020
        /*008c*/ 	.short	0x0100
        /*008e*/ 	.byte	0x08
	.zero		1


	//   ....[2]....
        /*0090*/ 	.word	0x00000250
        /*0094*/ 	.word	0x000000ff
        /*0098*/ 	.word	0x00000008
        /*009c*/ 	.short	0x0100
        /*009e*/ 	.byte	0x08
	.zero		1


	//   ....[3]....
        /*00a0*/ 	.word	0x00000260
        /*00a4*/ 	.word	0x000000ff
        /*00a8*/ 	.word	0x00000028
        /*00ac*/ 	.short	0x0100
        /*00ae*/ 	.byte	0x08
	.zero		1


	//   ....[4]....
        /*00b0*/ 	.word	0x00000270
        /*00b4*/ 	.word	0x000000ff
        /*00b8*/ 	.word	0x00000010
        /*00bc*/ 	.short	0x0100
        /*00be*/ 	.byte	0x08
	.zero		1


	//   ....[5]....
        /*00c0*/ 	.word	0x00000280
        /*00c4*/ 	.word	0x000000ff
        /*00c8*/ 	.word	0x00000030
        /*00cc*/ 	.short	0x0100
        /*00ce*/ 	.byte	0x08
	.zero		1


	//   ....[6]....
        /*00d0*/ 	.word	0x00000290
        /*00d4*/ 	.word	0x000000ff
        /*00d8*/ 	.word	0x00000018
        /*00dc*/ 	.short	0x0100
        /*00de*/ 	.byte	0x08
	.zero		1


	//   ....[7]....
        /*00e0*/ 	.word	0x000002a0
        /*00e4*/ 	.word	0x000000ff
        /*00e8*/ 	.word	0x00000038
        /*00ec*/ 	.short	0x0100
        /*00ee*/ 	.byte	0x08
	.zero		1


	//   ....[8]....
        /*00f0*/ 	.word	0x00000520
        /*00f4*/ 	.word	0x000000ff
        /*00f8*/ 	.word	0x00000050
        /*00fc*/ 	.short	0x0100
        /*00fe*/ 	.byte	0x06
	.zero		1


	//   ....[9]....
        /*0100*/ 	.word	0x00000580
        /*0104*/ 	.word	0x000000ff
        /*0108*/ 	.word	0x00000058
        /*010c*/ 	.short	0x0100
        /*010e*/ 	.byte	0x06
	.zero		1


	//   ....[10]....
        /*0110*/ 	.word	0x000014f0
        /*0114*/ 	.word	0x000000ff
        /*0118*/ 	.word	0x00000000
        /*011c*/ 	.short	0x010a
        /*011e*/ 	.byte	0x06
	.zero		1


	//   ....[11]....
        /*0120*/ 	.word	0x00001530
        /*0124*/ 	.word	0x000000ff
        /*0128*/ 	.word	0x00000000
        /*012c*/ 	.short	0x010a
        /*012e*/ 	.byte	0x06
	.zero		1


	//   ....[12]....
        /*0130*/ 	.word	0x00001f00
        /*0134*/ 	.word	0x000000ff
        /*0138*/ 	.word	0x00000000
        /*013c*/ 	.short	0x010a
        /*013e*/ 	.byte	0x0c
	.zero		1


	//   ....[13]....
        /*0140*/ 	.word	0x00001f40
        /*0144*/ 	.word	0x000000ff
        /*0148*/ 	.word	0x00000000
        /*014c*/ 	.short	0x010a
        /*014e*/ 	.byte	0x0c
	.zero		1


	//   ....[14]....
        /*0150*/ 	.word	0x00002610
        /*0154*/ 	.word	0x000000ff
        /*0158*/ 	.word	0x00000000
        /*015c*/ 	.short	0x0101
        /*015e*/ 	.byte	0x08
	.zero		1


	//   ....[15]....
        /*0160*/ 	.word	0x00002c40
        /*0164*/ 	.word	0x000000ff
        /*0168*/ 	.word	0x00000000
        /*016c*/ 	.short	0x0101
        /*016e*/ 	.byte	0x06
	.zero		1


	//   ....[16]....
        /*0170*/ 	.word	0x00008760
        /*0174*/ 	.word	0x00000012
        /*0178*/ 	.word	0x00000020
        /*017c*/ 	.short	0x010a
        /*017e*/ 	.byte	0x3f
	.zero		1


	//   ....[17]....
        /*0180*/ 	.word	0x00008b30
        /*0184*/ 	.word	0x00000006
        /*0188*/ 	.word	0x00000058
        /*018c*/ 	.short	0x0101
        /*018e*/ 	.byte	0x3f
	.zero		1


	//   ....[18]....
        /*0190*/ 	.word	0x00009220
        /*0194*/ 	.word	0x00000007
        /*0198*/ 	.word	0x00000000
        /*019c*/ 	.short	0x010a
        /*019e*/ 	.byte	0x3f
	.zero		1


	//   ....[19]....
        /*01a0*/ 	.word	0x000092a0
        /*01a4*/ 	.word	0x00000009
        /*01a8*/ 	.word	0x00000000
        /*01ac*/ 	.short	0x010a
        /*01ae*/ 	.byte	0x3f
	.zero		1


	//   ....[20]....
        /*01b0*/ 	.word	0x00009330
        /*01b4*/ 	.word	0x00000006
        /*01b8*/ 	.word	0x00000000
        /*01bc*/ 	.short	0x010a
        /*01be*/ 	.byte	0x3f
	.zero		1


	//   ....[21]....
        /*01c0*/ 	.word	0x000093c0
        /*01c4*/ 	.word	0x00000003
        /*01c8*/ 	.word	0x00000000
        /*01cc*/ 	.short	0x010a
        /*01ce*/ 	.byte	0x3f
	.zero		1


	//   ....[22]....
        /*01d0*/ 	.word	0x00009430
        /*01d4*/ 	.word	0x0000000b
        /*01d8*/ 	.word	0x00000000
        /*01dc*/ 	.short	0x010a
        /*01de*/ 	.byte	0x3f
	.zero		1


	//   ....[23]....
        /*01e0*/ 	.word	0x00009490
        /*01e4*/ 	.word	0x0000000c
        /*01e8*/ 	.word	0x00000000
        /*01ec*/ 	.short	0x010a
        /*01ee*/ 	.byte	0x3f
	.zero		1


	//   ....[24]....
        /*01f0*/ 	.word	0x00009560
        /*01f4*/ 	.word	0x00000012
        /*01f8*/ 	.word	0x00000020
        /*01fc*/ 	.short	0x010a
        /*01fe*/ 	.byte	0x3f
	.zero		1


	//   ....[25]....
        /*0200*/ 	.word	0x00009640
        /*0204*/ 	.word	0x00000007
        /*0208*/ 	.word	0x00000000
        /*020c*/ 	.short	0x010a
        /*020e*/ 	.byte	0x3f
	.zero		1


	//   ....[26]....
        /*0210*/ 	.word	0x00009690
        /*0214*/ 	.word	0x00000009
        /*0218*/ 	.word	0x00000000
        /*021c*/ 	.short	0x010a
        /*021e*/ 	.byte	0x3f
	.zero		1


	//   ....[27]....
        /*0220*/ 	.word	0x000096e0
        /*0224*/ 	.word	0x00000006
        /*0228*/ 	.word	0x00000000
        /*022c*/ 	.short	0x010a
        /*022e*/ 	.byte	0x3f
	.zero		1


	//----- nvinfo : EIATTR_NUM_MBARRIERS
	.align		4
.L_28:
        /*0230*/ 	.byte	0x03, 0x38
        /*0232*/ 	.short	0x000a


	//----- nvinfo : EIATTR_EXIT_INSTR_OFFSETS
	.align		4
        /*0234*/ 	.byte	0x04, 0x1c
        /*0236*/ 	.short	(.L_30 - .L_29)


	//   ....[0]....
.L_29:
        /*0238*/ 	.word	0x000005d0


	//   ....[1]....
        /*023c*/ 	.word	0x00000e90


	//   ....[2]....
        /*0240*/ 	.word	0x00007dd0


	//   ....[3]....
        /*0244*/ 	.word	0x00008400


	//   ....[4]....
        /*0248*/ 	.word	0x00009410


	//----- nvinfo : EIATTR_MAX_THREADS
	.align		4
.L_30:
        /*024c*/ 	.byte	0x04, 0x05
        /*024e*/ 	.short	(.L_32 - .L_31)
.L_31:
        /*0250*/ 	.word	0x00000180
        /*0254*/ 	.word	0x00000001
        /*0258*/ 	.word	0x00000001


	//----- nvinfo : EIATTR_CRS_STACK_SIZE
	.align		4
.L_32:
        /*025c*/ 	.byte	0x04, 0x1e
        /*025e*/ 	.short	(.L_34 - .L_33)
.L_33:
        /*0260*/ 	.word	0x00000000


	//----- nvinfo : EIATTR_CBANK_PARAM_SIZE
	.align		4
.L_34:
        /*0264*/ 	.byte	0x03, 0x19
        /*0266*/ 	.short	0x0470


	//----- nvinfo : EIATTR_PARAM_CBANK
	.align		4
        /*0268*/ 	.byte	0x04, 0x0a
        /*026a*/ 	.short	(.L_36 - .L_35)
	.align		4
.L_35:
        /*026c*/ 	.word	index@(.nv.constant0._ZN7cutlass13device_kernelINS_4gemm6kernel13GemmUniversalIN4cute5tupleIJiiiiEEENS1_10collective13CollectiveMmaINS1_37MainloopSm90TmaGmmaWarpSpecializedFP8ILi4ENS5_IJNS4_1CILi1EEESB_SB_EEENS1_35KernelTmaWarpSpecializedCooperativeEEENS5_IJNSA_ILi256EEENSA_ILi64EEESG_EEENS_12float_e4m3_tENS5_IJlSB_lEEESI_SJ_NS4_8TiledMMAINS4_8MMA_AtomIJNS4_4SM904GMMA30MMA_64x64x32_F32E4M3E4M3_SS_TNILNSN_7ScaleInE1ELSP_1EEEEEENS4_6LayoutINS5_IJNSA_ILi2EEESB_SB_EEENS5_IJSB_NSA_ILi0EEESV_EEEEENS5_IJNS4_10UnderscoreESY_SY_EEEEENS4_13SM90_TMA_LOADENS4_14ComposedLayoutINS4_7SwizzleILi2ELi4ELi3EEENS4_18smem_ptr_flag_bitsILi8EEENSS_INS5_IJNSA_ILi8EEESG_EEENS5_IJSG_SB_EEEEEEEvNS4_8identityES11_S1B_vS1C_EENS_8epilogue10collective6detail29Sm90TmaWarpSpecializedAdapterINS1F_15DefaultEpilogueISI_SJ_SJ_NS1E_6thread17LinearCombinationISI_Li1EffLNS1J_9ScaleType4KindE0ELNS_15FloatRoundStyleE2ESI_EENS1_15EpilogueDefaultEEEEEvvEEEEvNT_6ParamsE)
        /*0270*/ 	.short	0x0210
        /*0272*/ 	.short	0x0470


	//----- nvinfo : EIATTR_SW_WAR
	.align		4
.L_36:
        /*0274*/ 	.byte	0x04, 0x36
        /*0276*/ 	.short	(.L_38 - .L_37)
.L_37:
        /*0278*/ 	.word	0x00000008
.L_38:


//--------------------- .nv.callgraph             --------------------------
	.section	.nv.callgraph,"",@"SHT_CUDA_CALLGRAPH"
	.align	4
	.sectionentsize	8
	.align		4
        /*0000*/ 	.word	0x00000000
	.align		4
        /*0004*/ 	.word	0xffffffff
	.align		4
        /*0008*/ 	.word	0x00000000
	.align		4
        /*000c*/ 	.word	0xfffffffe
	.align		4
        /*0010*/ 	.word	0x00000000
	.align		4
        /*0014*/ 	.word	0xfffffffd
	.align		4
        /*0018*/ 	.word	0x00000000
	.align		4
        /*001c*/ 	.word	0xfffffffc


//--------------------- .nv.constant4             --------------------------
	.section	.nv.constant4,"a",@progbits
	.align	8
	.align		8
.nv.constant4:
        /*0000*/ 	.dword	_ZN40_INTERNAL_99368ad9_4_k_cu_292ed72a_194564cuda3std3__45__cpo5beginE
	.align		8
        /*0008*/ 	.dword	_ZN40_INTERNAL_99368ad9_4_k_cu_292ed72a_194564cuda3std3__45__cpo3endE
	.align		8
        /*0010*/ 	.dword	_ZN40_INTERNAL_99368ad9_4_k_cu_292ed72a_194564cuda3std3__45__cpo6cbeginE
	.align		8
        /*0018*/ 	.dword	_ZN40_INTERNAL_99368ad9_4_k_cu_292ed72a_194564cuda3std3__45__cpo4cendE
	.align		8
        /*0020*/ 	.dword	_ZN40_INTERNAL_99368ad9_4_k_cu_292ed72a_194564cuda3std3__442_GLOBAL__N__99368ad9_4_k_cu_292ed72a_194566ignoreE
	.align		8
        /*0028*/ 	.dword	_ZN40_INTERNAL_99368ad9_4_k_cu_292ed72a_194564cuda3std3__419piecewise_constructE
	.align		8
        /*0030*/ 	.dword	_ZN40_INTERNAL_99368ad9_4_k_cu_292ed72a_194564cuda3std3__48in_placeE
	.align		8
        /*0038*/ 	.dword	_ZN40_INTERNAL_99368ad9_4_k_cu_292ed72a_194564cuda3std6ranges3__45__cpo4swapE
	.align		8
        /*0040*/ 	.dword	_ZN40_INTERNAL_99368ad9_4_k_cu_292ed72a_194564cuda3std6ranges3__45__cpo9iter_moveE
	.align		8
        /*0048*/ 	.dword	_ZN40_INTERNAL_99368ad9_4_k_cu_292ed72a_194564cute7productE
	.align		8
        /*0050*/ 	.dword	_ZN40_INTERNAL_99368ad9_4_k_cu_292ed72a_194564cute1_E


//--------------------- .text._ZN7cutlass13device_kernelINS_4gemm6kernel13GemmUniversalIN4cute5tupleIJiiiiEEENS1_10collective13CollectiveMmaINS1_37MainloopSm90TmaGmmaWarpSpecializedFP8ILi4ENS5_IJNS4_1CILi1EEESB_SB_EEENS1_35KernelTmaWarpSpecializedCooperativeEEENS5_IJNSA_ILi256EEENSA_ILi64EEESG_EEENS_12float_e4m3_tENS5_IJlSB_lEEESI_SJ_NS4_8TiledMMAINS4_8MMA_AtomIJNS4_4SM904GMMA30MMA_64x64x32_F32E4M3E4M3_SS_TNILNSN_7ScaleInE1ELSP_1EEEEEENS4_6LayoutINS5_IJNSA_ILi2EEESB_SB_EEENS5_IJSB_NSA_ILi0EEESV_EEEEENS5_IJNS4_10UnderscoreESY_SY_EEEEENS4_13SM90_TMA_LOADENS4_14ComposedLayoutINS4_7SwizzleILi2ELi4ELi3EEENS4_18smem_ptr_flag_bitsILi8EEENSS_INS5_IJNSA_ILi8EEESG_EEENS5_IJSG_SB_EEEEEEEvNS4_8identityES11_S1B_vS1C_EENS_8epilogue10collective6detail29Sm90TmaWarpSpecializedAdapterINS1F_15DefaultEpilogueISI_SJ_SJ_NS1E_6thread17LinearCombinationISI_Li1EffLNS1J_9ScaleType4KindE0ELNS_15FloatRoundStyleE2ESI_EENS1_15EpilogueDefaultEEEEEvvEEEEvNT_6ParamsE --------------------------
	.section	.text._ZN7cutlass13device_kernelINS_4gemm6kernel13GemmUniversalIN4cute5tupleIJiiiiEEENS1_10collective13CollectiveMmaINS1_37MainloopSm90TmaGmmaWarpSpecializedFP8ILi4ENS5_IJNS4_1CILi1EEESB_SB_EEENS1_35KernelTmaWarpSpecializedCooperativeEEENS5_IJNSA_ILi256EEENSA_ILi64EEESG_EEENS_12float_e4m3_tENS5_IJlSB_lEEESI_SJ_NS4_8TiledMMAINS4_8MMA_AtomIJNS4_4SM904GMMA30MMA_64x64x32_F32E4M3E4M3_SS_TNILNSN_7ScaleInE1ELSP_1EEEEEENS4_6LayoutINS5_IJNSA_ILi2EEESB_SB_EEENS5_IJSB_NSA_ILi0EEESV_EEEEENS5_IJNS4_10UnderscoreESY_SY_EEEEENS4_13SM90_TMA_LOADENS4_14ComposedLayoutINS4_7SwizzleILi2ELi4ELi3EEENS4_18smem_ptr_flag_bitsILi8EEENSS_INS5_IJNSA_ILi8EEESG_EEENS5_IJSG_SB_EEEEEEEvNS4_8identityES11_S1B_vS1C_EENS_8epilogue10collective6detail29Sm90TmaWarpSpecializedAdapterINS1F_15DefaultEpilogueISI_SJ_SJ_NS1E_6thread17LinearCombinationISI_Li1EffLNS1J_9ScaleType4KindE0ELNS_15FloatRoundStyleE2ESI_EENS1_15EpilogueDefaultEEEEEvvEEEEvNT_6ParamsE,"ax",@progbits
	.align	128
.text._ZN7cutlass13device_kernelINS_4gemm6kernel13GemmUniversalIN4cute5tupleIJiiiiEEENS1_10collective13CollectiveMmaINS1_37MainloopSm90TmaGmmaWarpSpecializedFP8ILi4ENS5_IJNS4_1CILi1EEESB_SB_EEENS1_35KernelTmaWarpSpecializedCooperativeEEENS5_IJNSA_ILi256EEENSA_ILi64EEESG_EEENS_12float_e4m3_tENS5_IJlSB_lEEESI_SJ_NS4_8TiledMMAINS4_8MMA_AtomIJNS4_4SM904GMMA30MMA_64x64x32_F32E4M3E4M3_SS_TNILNSN_7ScaleInE1ELSP_1EEEEEENS4_6LayoutINS5_IJNSA_ILi2EEESB_SB_EEENS5_IJSB_NSA_ILi0EEESV_EEEEENS5_IJNS4_10UnderscoreESY_SY_EEEEENS4_13SM90_TMA_LOADENS4_14ComposedLayoutINS4_7SwizzleILi2ELi4ELi3EEENS4_18smem_ptr_flag_bitsILi8EEENSS_INS5_IJNSA_ILi8EEESG_EEENS5_IJSG_SB_EEEEEEEvNS4_8identityES11_S1B_vS1C_EENS_8epilogue10collective6detail29Sm90TmaWarpSpecializedAdapterINS1F_15DefaultEpilogueISI_SJ_SJ_NS1E_6thread17LinearCombinationISI_Li1EffLNS1J_9ScaleType4KindE0ELNS_15FloatRoundStyleE2ESI_EENS1_15EpilogueDefaultEEEEEvvEEEEvNT_6ParamsE:
        .type           _ZN7cutlass13device_kernelINS_4gemm6kernel13GemmUniversalIN4cute5tupleIJiiiiEEENS1_10collective13CollectiveMmaINS1_37MainloopSm90TmaGmmaWarpSpecializedFP8ILi4ENS5_IJNS4_1CILi1EEESB_SB_EEENS1_35KernelTmaWarpSpecializedCooperativeEEENS5_IJNSA_ILi256EEENSA_ILi64EEESG_EEENS_12float_e4m3_tENS5_IJlSB_lEEESI_SJ_NS4_8TiledMMAINS4_8MMA_AtomIJNS4_4SM904GMMA30MMA_64x64x32_F32E4M3E4M3_SS_TNILNSN_7ScaleInE1ELSP_1EEEEEENS4_6LayoutINS5_IJNSA_ILi2EEESB_SB_EEENS5_IJSB_NSA_ILi0EEESV_EEEEENS5_IJNS4_10UnderscoreESY_SY_EEEEENS4_13SM90_TMA_LOADENS4_14ComposedLayoutINS4_7SwizzleILi2ELi4ELi3EEENS4_18smem_ptr_flag_bitsILi8EEENSS_INS5_IJNSA_ILi8EEESG_EEENS5_IJSG_SB_EEEEEEEvNS4_8identityES11_S1B_vS1C_EENS_8epilogue10collective6detail29Sm90TmaWarpSpecializedAdapterINS1F_15DefaultEpilogueISI_SJ_SJ_NS1E_6thread17LinearCombinationISI_Li1EffLNS1J_9ScaleType4KindE0ELNS_15FloatRoundStyleE2ESI_EENS1_15EpilogueDefaultEEEEEvvEEEEvNT_6ParamsE,@function
        .size           _ZN7cutlass13device_kernelINS_4gemm6kernel13GemmUniversalIN4cute5tupleIJiiiiEEENS1_10collective13CollectiveMmaINS1_37MainloopSm90TmaGmmaWarpSpecializedFP8ILi4ENS5_IJNS4_1CILi1EEESB_SB_EEENS1_35KernelTmaWarpSpecializedCooperativeEEENS5_IJNSA_ILi256EEENSA_ILi64EEESG_EEENS_12float_e4m3_tENS5_IJlSB_lEEESI_SJ_NS4_8TiledMMAINS4_8MMA_AtomIJNS4_4SM904GMMA30MMA_64x64x32_F32E4M3E4M3_SS_TNILNSN_7ScaleInE1ELSP_1EEEEEENS4_6LayoutINS5_IJNSA_ILi2EEESB_SB_EEENS5_IJSB_NSA_ILi0EEESV_EEEEENS5_IJNS4_10UnderscoreESY_SY_EEEEENS4_13SM90_TMA_LOADENS4_14ComposedLayoutINS4_7SwizzleILi2ELi4ELi3EEENS4_18smem_ptr_flag_bitsILi8EEENSS_INS5_IJNSA_ILi8EEESG_EEENS5_IJSG_SB_EEEEEEEvNS4_8identityES11_S1B_vS1C_EENS_8epilogue10collective6detail29Sm90TmaWarpSpecializedAdapterINS1F_15DefaultEpilogueISI_SJ_SJ_NS1E_6thread17LinearCombinationISI_Li1EffLNS1J_9ScaleType4KindE0ELNS_15FloatRoundStyleE2ESI_EENS1_15EpilogueDefaultEEEEEvvEEEEvNT_6ParamsE,(.L_x_201 - _ZN7cutlass13device_kernelINS_4gemm6kernel13GemmUniversalIN4cute5tupleIJiiiiEEENS1_10collective13CollectiveMmaINS1_37MainloopSm90TmaGmmaWarpSpecializedFP8ILi4ENS5_IJNS4_1CILi1EEESB_SB_EEENS1_35KernelTmaWarpSpecializedCooperativeEEENS5_IJNSA_ILi256EEENSA_ILi64EEESG_EEENS_12float_e4m3_tENS5_IJlSB_lEEESI_SJ_NS4_8TiledMMAINS4_8MMA_AtomIJNS4_4SM904GMMA30MMA_64x64x32_F32E4M3E4M3_SS_TNILNSN_7ScaleInE1ELSP_1EEEEEENS4_6LayoutINS5_IJNSA_ILi2EEESB_SB_EEENS5_IJSB_NSA_ILi0EEESV_EEEEENS5_IJNS4_10UnderscoreESY_SY_EEEEENS4_13SM90_TMA_LOADENS4_14ComposedLayoutINS4_7SwizzleILi2ELi4ELi3EEENS4_18smem_ptr_flag_bitsILi8EEENSS_INS5_IJNSA_ILi8EEESG_EEENS5_IJSG_SB_EEEEEEEvNS4_8identityES11_S1B_vS1C_EENS_8epilogue10collective6detail29Sm90TmaWarpSpecializedAdapterINS1F_15DefaultEpilogueISI_SJ_SJ_NS1E_6thread17LinearCombinationISI_Li1EffLNS1J_9ScaleType4KindE0ELNS_15FloatRoundStyleE2ESI_EENS1_15EpilogueDefaultEEEEEvvEEEEvNT_6ParamsE)
        .other          _ZN7cutlass13device_kernelINS_4gemm6kernel13GemmUniversalIN4cute5tupleIJiiiiEEENS1_10collective13CollectiveMmaINS1_37MainloopSm90TmaGmmaWarpSpecializedFP8ILi4ENS5_IJNS4_1CILi1EEESB_SB_EEENS1_35KernelTmaWarpSpecializedCooperativeEEENS5_IJNSA_ILi256EEENSA_ILi64EEESG_EEENS_12float_e4m3_tENS5_IJlSB_lEEESI_SJ_NS4_8TiledMMAINS4_8MMA_AtomIJNS4_4SM904GMMA30MMA_64x64x32_F32E4M3E4M3_SS_TNILNSN_7ScaleInE1ELSP_1EEEEEENS4_6LayoutINS5_IJNSA_ILi2EEESB_SB_EEENS5_IJSB_NSA_ILi0EEESV_EEEEENS5_IJNS4_10UnderscoreESY_SY_EEEEENS4_13SM90_TMA_LOADENS4_14ComposedLayoutINS4_7SwizzleILi2ELi4ELi3EEENS4_18smem_ptr_flag_bitsILi8EEENSS_INS5_IJNSA_ILi8EEESG_EEENS5_IJSG_SB_EEEEEEEvNS4_8identityES11_S1B_vS1C_EENS_8epilogue10collective6detail29Sm90TmaWarpSpecializedAdapterINS1F_15DefaultEpilogueISI_SJ_SJ_NS1E_6thread17LinearCombinationISI_Li1EffLNS1J_9ScaleType4KindE0ELNS_15FloatRoundStyleE2ESI_EENS1_15EpilogueDefaultEEEEEvvEEEEvNT_6ParamsE,@"STO_CUDA_ENTRY STV_DEFAULT"
_ZN7cutlass13device_kernelINS_4gemm6kernel13GemmUniversalIN4cute5tupleIJiiiiEEENS1_10collective13CollectiveMmaINS1_37MainloopSm90TmaGmmaWarpSpecializedFP8ILi4ENS5_IJNS4_1CILi1EEESB_SB_EEENS1_35KernelTmaWarpSpecializedCooperativeEEENS5_IJNSA_ILi256EEENSA_ILi64EEESG_EEENS_12float_e4m3_tENS5_IJlSB_lEEESI_SJ_NS4_8TiledMMAINS4_8MMA_AtomIJNS4_4SM904GMMA30MMA_64x64x32_F32E4M3E4M3_SS_TNILNSN_7ScaleInE1ELSP_1EEEEEENS4_6LayoutINS5_IJNSA_ILi2EEESB_SB_EEENS5_IJSB_NSA_ILi0EEESV_EEEEENS5_IJNS4_10UnderscoreESY_SY_EEEEENS4_13SM90_TMA_LOADENS4_14ComposedLayoutINS4_7SwizzleILi2ELi4ELi3EEENS4_18smem_ptr_flag_bitsILi8EEENSS_INS5_IJNSA_ILi8EEESG_EEENS5_IJSG_SB_EEEEEEEvNS4_8identityES11_S1B_vS1C_EENS_8epilogue10collective6detail29Sm90TmaWarpSpecializedAdapterINS1F_15DefaultEpilogueISI_SJ_SJ_NS1E_6thread17LinearCombinationISI_Li1EffLNS1J_9ScaleType4KindE0ELNS_15FloatRoundStyleE2ESI_EENS1_15EpilogueDefaultEEEEEvvEEEEvNT_6ParamsE:
[----:B------:R-:W-:Y:S01]  /*0000*/  LDC R1, c[0x0][0x28] ;  /* 0x00000a00ff017b82 */ /* 0x000fe20000000800 */
[----:B------:R-:W0:Y:S01]  /*0010*/  S2R R0, SR_TID.X ;  /* 0x0000000000007919 */ /* 0x000e220000002100 */
[----:B------:R-:W-:Y:S01]  /*0020*/  ELECT P0, URZ, PT ;  /* 0x00000000003f782f */ /* 0x000fe20003800000 */
[----:B------:R-:W-:Y:S01]  /*0030*/  BSSY B0, `(.L_x_0) ;  /* 0x000000f000007945 */ /* 0x000fe20003800000 */
[--C-:B0-----:R-:W-:Y:S02]  /*0040*/  SHF.R.U32.HI R2, RZ, 0x5, R0.reuse ;  /* 0x00000005ff027819 */ /* 0x101fe40000011600 */
[----:B------:R-:W-:-:S03]  /*0050*/  SHF.R.U32.HI R3, RZ, 0x7, R0 ;  /* 0x00000007ff037819 */ /* 0x000fc60000011600 */
[----:B------:R-:W0:Y:S04]  /*0060*/  SHFL.IDX PT, R5, R2, RZ, 0x1f ;  /* 0x00001fff02057589 */ /* 0x000e2800000e0000 */
[----:B------:R1:W2:Y:S01]  /*0070*/  SHFL.IDX PT, R6, R3, RZ, 0x1f ;  /* 0x00001fff03067589 */ /* 0x0002a200000e0000 */
[----:B0-----:R-:W-:-:S13]  /*0080*/  ISETP.NE.OR P0, PT, R5, RZ, !P0 ;  /* 0x000000ff0500720c */ /* 0x001fda0004705670 */
[----:B-12---:R-:W-:Y:S05]  /*0090*/  @P0 BRA `(.L_x_1) ;  /* 0x0000000000200947 */ /* 0x006fea0003800000 */
[----:B------:R-:W-:Y:S02]  /*00a0*/  ULDC.64 UR4, c[0x0][0x198] ;  /* 0x0000660000047ab9 */ /* 0x000fe40000000a00 */
[----:B------:R-:W-:Y:S02]  /*00b0*/  UIADD3 UR6, UP0, UR4, 0xf0, URZ ;  /* 0x000000f004067890 */ /* 0x000fe4000ff1e03f */
[----:B------:R-:W-:Y:S02]  /*00c0*/  UIADD3 UR4, UP1, UR4, 0x1f0, URZ ;  /* 0x000001f004047890 */ /* 0x000fe4000ff3e03f */
[----:B------:R-:W-:Y:S02]  /*00d0*/  UIADD3.X UR7, URZ, UR5, URZ, UP0, !UPT ;  /* 0x000000053f077290 */ /* 0x000fe400087fe43f */
[----:B------:R-:W-:-:S07]  /*00e0*/  UIADD3.X UR5, URZ, UR5, URZ, UP1, !UPT ;  /* 0x000000053f057290 */ /* 0x000fce0008ffe43f */
[----:B------:R0:W-:Y:S02]  /*00f0*/  UTMACCTL.PF [UR6] ;  /* 0x00000000060079b9 */ /* 0x0001e40008040000 */
[----:B------:R0:W-:Y:S02]  /*0100*/  UTMACCTL.PF [UR4] ;  /* 0x00000000040079b9 */ /* 0x0001e40008040000 */
[----:B0-----:R-:W-:Y:S01]  /*0110*/  NOP ;  /* 0x0000000000007918 */ /* 0x001fe20000000000 */
.L_x_1:
[----:B------:R-:W-:Y:S05]  /*0120*/  BSYNC B0 ;  /* 0x0000000000007941 */ /* 0x000fea0003800000 */
.L_x_0:
[----:B------:R-:W0:Y:S02]  /*0130*/  SHFL.IDX PT, R3, R2, RZ, 0x1f ;  /* 0x00001fff02037589 */ /* 0x000e2400000e0000 */
[----:B0-----:R-:W-:-:S13]  /*0140*/  ISETP.NE.AND P0, PT, R3, RZ, PT ;  /* 0x000000ff0300720c */ /* 0x001fda0003f05270 */
[----:B------:R-:W-:Y:S05]  /*0150*/  @P0 BRA `(.L_x_2) ;  /* 0x0000000000580947 */ /* 0x000fea0003800000 */
[----:B------:R-:W0:Y:S01]  /*0160*/  S2UR UR8, SR_CgaCtaId ;  /* 0x00000000000879c3 */ /* 0x000e220000008800 */
[----:B------:R-:W-:Y:S01]  /*0170*/  UMOV UR4, 0x400 ;  /* 0x0000040000047882 */ /* 0x000fe20000000000 */
[----:B------:R-:W-:Y:S01]  /*0180*/  UMOV UR5, 0x1 ;  /* 0x0000000100057882 */ /* 0x000fe20000000000 */
[----:B------:R-:W-:Y:S01]  /*0190*/  UMOV UR6, 0x100 ;  /* 0x0000010000067882 */ /* 0x000fe20000000000 */
[----:B------:R-:W-:Y:S01]  /*01a0*/  ELECT P0, URZ, PT ;  /* 0x00000000003f782f */ /* 0x000fe20003800000 */
[----:B------:R-:W-:-:S04]  /*01b0*/  UIADD3 UR6, -UR6, 0x100000, URZ ;  /* 0x0010000006067890 */ /* 0x000fc8000fffe13f */
[----:B------:R-:W-:Y:S02]  /*01c0*/  USHF.L.U32 UR7, UR6, 0xb, URZ ;  /* 0x0000000b06077899 */ /* 0x000fe4000800063f */
[----:B------:R-:W-:Y:S02]  /*01d0*/  USHF.L.U32 UR6, UR6, 0x1, URZ ;  /* 0x0000000106067899 */ /* 0x000fe4000800063f */
[----:B0-----:R-:W-:Y:S02]  /*01e0*/  ULEA UR8, UR8, UR4, 0x18 ;  /* 0x0000000408087291 */ /* 0x001fe4000f8ec03f */
[----:B------:R-:W-:-:S04]  /*01f0*/  UIADD3 UR4, -UR5, 0x100000, URZ ;  /* 0x0010000005047890 */ /* 0x000fc8000fffe13f */
[----:B------:R-:W-:Y:S02]  /*0200*/  USHF.L.U32 UR5, UR4, 0xb, URZ ;  /* 0x0000000b04057899 */ /* 0x000fe4000800063f */
[----:B------:R-:W-:Y:S01]  /*0210*/  USHF.L.U32 UR4, UR4, 0x1, URZ ;  /* 0x0000000104047899 */ /* 0x000fe2000800063f */
[----:B------:R-:W0:Y:S11]  /*0220*/  FENCE.VIEW.ASYNC.S ;  /* 0x00000000000073c6 */ /* 0x000e360000000000 */
[----:B0-----:R0:W1:Y:S01]  /*0230*/  SYNCS.EXCH.64 URZ, [UR8], UR4 ;  /* 0x00000004083f75b2 */ /* 0x0010620008000100 */
[----:B------:R0:W2:Y:S01]  /*0240*/  SYNCS.EXCH.64 URZ, [UR8+0x20], UR6 ;  /* 0x00002006083f75b2 */ /* 0x0000a20008000100 */
[----:B------:R0:W3:Y:S01]  /*0250*/  SYNCS.EXCH.64 URZ, [UR8+0x8], UR4 ;  /* 0x00000804083f75b2 */ /* 0x0000e20008000100 */
[----:B------:R0:W4:Y:S01]  /*0260*/  SYNCS.EXCH.64 URZ, [UR8+0x28], UR6 ;  /* 0x00002806083f75b2 */ /* 0x0001220008000100 */
[----:B------:R0:W0:Y:S01]  /*0270*/  SYNCS.EXCH.64 URZ, [UR8+0x10], UR4 ;  /* 0x00001004083f75b2 */ /* 0x0000220008000100 */
[----:B------:R0:W0:Y:S01]  /*0280*/  SYNCS.EXCH.64 URZ, [UR8+0x30], UR6 ;  /* 0x00003006083f75b2 */ /* 0x0000220008000100 */
[----:B------:R0:W0:Y:S01]  /*0290*/  SYNCS.EXCH.64 URZ, [UR8+0x18], UR4 ;  /* 0x00001804083f75b2 */ /* 0x0000220008000100 */
[----:B------:R0:W0:Y:S01]  /*02a0*/  SYNCS.EXCH.64 URZ, [UR8+0x38], UR6 ;  /* 0x00003806083f75b2 */ /* 0x0000220008000100 */
[----:B------:R-:W-:Y:S01]  /*02b0*/  NOP ;  /* 0x0000000000007918 */ /* 0x000fe20000000000 */
.L_x_2:
[----:B------:R-:W5:Y:S01]  /*02c0*/  SHFL.IDX PT, R2, R2, RZ, 0x1f ;  /* 0x00001fff02027589 */ /* 0x000f6200000e0000 */
[----:B------:R-:W1:Y:S01]  /*02d0*/  LDC R3, c[0x0][0x65c] ;  /* 0x00019700ff037b82 */ /* 0x000e620000000800 */
[----:B------:R-:W-:Y:S02]  /*02e0*/  ELECT P0, URZ, PT ;  /* 0x00000000003f782f */ /* 0x000fe40003800000 */
[----:B------:R-:W-:Y:S01]  /*02f0*/  SHF.R.S32.HI R4, RZ, 0x1f, R5 ;  /* 0x0000001fff047819 */ /* 0x000fe20000011405 */
[----:B------:R-:W2:Y:S01]  /*0300*/  S2R R10, SR_CTAID.Y ;  /* 0x00000000000a7919 */ /* 0x000ea20000002600 */
[----:B0-----:R-:W-:Y:S01]  /*0310*/  UMOV UR4, 0x20 ;  /* 0x0000002000047882 */ /* 0x001fe20000000000 */
[C---:B------:R-:W-:Y:S01]  /*0320*/  ISETP.NE.AND P2, PT, R6.reuse, RZ, PT ;  /* 0x000000ff0600720c */ /* 0x040fe20003f45270 */
[----:B------:R-:W-:Y:S01]  /*0330*/  VIADD R11, R6, 0xffffffff ;  /* 0xffffffff060b7836 */ /* 0x000fe20000000000 */
[----:B------:R-:W0:Y:S01]  /*0340*/  S2R R8, SR_CTAID.X ;  /* 0x0000000000087919 */ /* 0x000e220000002500 */
[----:B------:R-:W-:Y:S01]  /*0350*/  LEA.HI R4, R4, R5, RZ, 0x2 ;  /* 0x0000000504047211 */ /* 0x000fe200078f10ff */
[----:B------:R-:W-:Y:S01]  /*0360*/  NOP ;  /* 0x0000000000007918 */ /* 0x000fe20000000000 */
[----:B------:R-:W-:Y:S01]  /*0370*/  NOP ;  /* 0x0000000000007918 */ /* 0x000fe20000000000 */
[----:B------:R-:W-:-:S02]  /*0380*/  ISETP.GE.U32.AND P1, PT, R11, 0x2, PT ;  /* 0x000000020b00780c */ /* 0x000fc40003f26070 */
[----:B------:R-:W-:-:S05]  /*0390*/  LOP3.LUT R4, R4, 0xfffffffc, RZ, 0xc0, !PT ;  /* 0xfffffffc04047812 */ /* 0x000fca00078ec0ff */
[----:B------:R-:W-:Y:S01]  /*03a0*/  IMAD.IADD R5, R5, 0x1, -R4 ;  /* 0x0000000105057824 */ /* 0x000fe200078e0a04 */
[----:B-----5:R-:W-:Y:S02]  /*03b0*/  ISETP.NE.OR P0, PT, R2, RZ, !P0 ;  /* 0x000000ff0200720c */ /* 0x020fe40004705670 */
[----:B-1----:R-:W-:-:S11]  /*03c0*/  ISETP.NE.AND P3, PT, R3, 0x1, PT ;  /* 0x000000010300780c */ /* 0x002fd60003f65270 */
[----:B------:R-:W-:Y:S01]  /*03d0*/  VOTEU.ALL UP0, P0 ;  /* 0x00000000003f7886 */ /* 0x000fe20000000000 */
[----:B------:R-:W-:Y:S01]  /*03e0*/  VOTEU.ALL UP1, P0 ;  /* 0x00000000003f7886 */ /* 0x000fe20000020000 */
[----:B------:R-:W0:Y:S01]  /*03f0*/  @P3 LDC R9, c[0x0][0x10] ;  /* 0x00000400ff093b82 */ /* 0x000e220000000800 */
[----:B--2---:R-:W-:Y:S02]  /*0400*/  @P3 IMAD.MOV.U32 R2, RZ, RZ, R10 ;  /* 0x000000ffff023224 */ /* 0x004fe400078e000a */
[----:B------:R-:W-:Y:S01]  /*0410*/  @!UP0 UMOV UR6, 0x400 ;  /* 0x0000040000068882 */ /* 0x000fe20000000000 */
[----:B------:R-:W-:-:S04]  /*0420*/  @!UP0 UIADD3 UR4, -UR4, 0x100000, URZ ;  /* 0x0010000004048890 */ /* 0x000fc8000fffe13f */
[----:B------:R-:W-:Y:S02]  /*0430*/  @!UP0 USHF.L.U32 UR5, UR4, 0xb, URZ ;  /* 0x0000000b04058899 */ /* 0x000fe4000800063f */
[----:B------:R-:W-:Y:S01]  /*0440*/  @!UP0 USHF.L.U32 UR4, UR4, 0x1, URZ ;  /* 0x0000000104048899 */ /* 0x000fe2000800063f */
[----:B------:R-:W-:Y:S02]  /*0450*/  @P3 IMAD.MOV.U32 R3, RZ, RZ, RZ ;  /* 0x000000ffff033224 */ /* 0x000fe400078e00ff */
[----:B------:R-:W-:Y:S01]  /*0460*/  @P3 IMAD.MOV.U32 R13, RZ, RZ, RZ ;  /* 0x000000ffff0d3224 */ /* 0x000fe200078e00ff */
[----:B------:R-:W1:Y:S08]  /*0470*/  @!UP0 S2UR UR7, SR_CgaCtaId ;  /* 0x00000000000789c3 */ /* 0x000e700000008800 */
[----:B------:R-:W2:Y:S01]  /*0480*/  @!P3 LDC R7, c[0x0][0xc] ;  /* 0x00000300ff07bb82 */ /* 0x000ea20000000800 */
[----:B0-----:R-:W-:-:S04]  /*0490*/  @P3 IMAD.WIDE.U32 R2, R8, R9, R2 ;  /* 0x0000000908023225 */ /* 0x001fc800078e0002 */
[----:B------:R-:W-:Y:S02]  /*04a0*/  IMAD.MOV.U32 R9, RZ, RZ, RZ ;  /* 0x000000ffff097224 */ /* 0x000fe400078e00ff */
[----:B------:R-:W-:Y:S01]  /*04b0*/  @P3 IMAD.IADD R3, R3, 0x1, R13 ;  /* 0x0000000103033824 */ /* 0x000fe200078e020d */
[----:B-1----:R-:W-:Y:S01]  /*04c0*/  @!UP0 ULEA UR6, UR7, UR6, 0x18 ;  /* 0x0000000607068291 */ /* 0x002fe2000f8ec03f */
[----:B------:R-:W-:Y:S01]  /*04d0*/  VOTEU.ALL UP0, P0 ;  /* 0x00000000003f7886 */ /* 0x000fe20000000000 */
[----:B------:R-:W-:-:S04]  /*04e0*/  ISETP.NE.AND P0, PT, R5, 0x3, PT ;  /* 0x000000030500780c */ /* 0x000fc80003f05270 */
[----:B------:R-:W-:-:S04]  /*04f0*/  ISETP.EQ.OR P0, PT, R5, RZ, !P0 ;  /* 0x000000ff0500720c */ /* 0x000fc80004702670 */
[----:B------:R-:W-:Y:S01]  /*0500*/  ISETP.EQ.AND P0, PT, R6, RZ, P0 ;  /* 0x000000ff0600720c */ /* 0x000fe20000702270 */
[----:B------:R-:W0:Y:S02]  /*0510*/  FENCE.VIEW.ASYNC.S ;  /* 0x00000000000073c6 */ /* 0x000e240000000000 */
[----:B0-----:R0:W3:Y:S01]  /*0520*/  @!UP0 SYNCS.EXCH.64 URZ, [UR6+0x50], UR4 ;  /* 0x00005004063f85b2 */ /* 0x0010e20008000100 */
[----:B--2---:R-:W-:Y:S01]  /*0530*/  @!P3 IMAD.WIDE.U32 R6, R7, R10, R8 ;  /* 0x0000000a0706b225 */ /* 0x004fe200078e0008 */
[----:B------:R-:W-:-:S03]  /*0540*/  SEL R4, RZ, 0x1, !P0 ;  /* 0x00000001ff047807 */ /* 0x000fc60004000000 */
[----:B------:R-:W-:Y:S02]  /*0550*/  @!P3 IMAD.MOV.U32 R2, RZ, RZ, R6 ;  /* 0x000000ffff02b224 */ /* 0x000fe400078e0006 */
[----:B------:R-:W-:Y:S01]  /*0560*/  @!P3 IMAD.MOV.U32 R3, RZ, RZ, R7 ;  /* 0x000000ffff03b224 */ /* 0x000fe200078e0007 */
[----:B------:R-:W-:Y:S01]  /*0570*/  SEL R4, R4, 0x2, P1 ;  /* 0x0000000204047807 */ /* 0x000fe20000800000 */
[----:B------:R0:W3:Y:S01]  /*0580*/  @!UP1 SYNCS.EXCH.64 URZ, [UR6+0x58], UR4 ;  /* 0x00005804063f95b2 */ /* 0x0000e20008000100 */
[----:B------:R-:W-:Y:S01]  /*0590*/  NOP ;  /* 0x0000000000007918 */ /* 0x000fe20000000000 */
[----:B---34-:R-:W-:Y:S06]  /*05a0*/  BAR.SYNC.DEFER_BLOCKING 0x0 ;  /* 0x0000000000007b1d */ /* 0x018fec0000010000 */
[----:B------:R-:W-:Y:S05]  /*05b0*/  @!P2 BRA `(.L_x_3) ;  /* 0x000000780008a947 */ /* 0x000fea0003800000 */
[----:B------:R-:W-:-:S13]  /*05c0*/  ISETP.GT.U32.AND P0, PT, R11, 0x1, PT ;  /* 0x000000010b00780c */ /* 0x000fda0003f04070 */
[----:B0-----:R-:W-:Y:S05]  /*05d0*/  @P0 EXIT ;  /* 0x000000000000094d */ /* 0x001fea0003800000 */
[----:B------:R-:W-:Y:S01]  /*05e0*/  ULDC.64 UR4, c[0x0][0x650] ;  /* 0x0001940000047ab9 */ /* 0x000fe20000000a00 */
[----:B------:R-:W-:Y:S01]  /*05f0*/  PRMT R12, RZ, 0x7610, R12 ;  /* 0x00007610ff0c7816 */ /* 0x000fe2000000000c */
[----:B------:R-:W-:Y:S01]  /*0600*/  IMAD.MOV.U32 R7, RZ, RZ, -0x1 ;  /* 0xffffffffff077424 */ /* 0x000fe200078e00ff */
[----:B------:R-:W-:Y:S01]  /*0610*/  ISETP.GE.U32.AND P0, PT, R2, UR4, PT ;  /* 0x0000000402007c0c */ /* 0x000fe2000bf06070 */
[----:B------:R-:W-:Y:S02]  /*0620*/  IMAD.MOV.U32 R6, RZ, RZ, -0x1 ;  /* 0xffffffffff067424 */ /* 0x000fe400078e00ff */
[----:B------:R-:W-:Y:S01]  /*0630*/  IMAD.MOV.U32 R5, RZ, RZ, -0x1 ;  /* 0xffffffffff057424 */ /* 0x000fe200078e00ff */
[----:B------:R-:W-:-:S13]  /*0640*/  ISETP.GE.U32.AND.EX P0, PT, R3, UR5, PT, P0 ;  /* 0x0000000503007c0c */ /* 0x000fda000bf06100 */
[----:B------:R-:W-:Y:S05]  /*0650*/  @P0 BRA `(.L_x_4) ;  /* 0x00000004005c0947 */ /* 0x000fea0003800000 */
[----:B------:R-:W0:Y:S01]  /*0660*/  LDC.64 R16, c[0x0][0x628] ;  /* 0x00018a00ff107b82 */ /* 0x000e220000000a00 */
[----:B------:R-:W-:Y:S02]  /*0670*/  IMAD.MOV.U32 R6, RZ, RZ, R2 ;  /* 0x000000ffff067224 */ /* 0x000fe400078e0002 */
[----:B------:R-:W-:-:S05]  /*0680*/  IMAD.MOV.U32 R7, RZ, RZ, R3 ;  /* 0x000000ffff077224 */ /* 0x000fca00078e0003 */
[----:B------:R-:W1:Y:S08]  /*0690*/  LDC R18, c[0x0][0x630] ;  /* 0x00018c00ff127b82 */ /* 0x000e700000000800 */
[----:B------:R-:W2:Y:S01]  /*06a0*/  LDC.64 R20, c[0x0][0x620] ;  /* 0x00018800ff147b82 */ /* 0x000ea20000000a00 */
[----:B0-----:R-:W-:-:S04]  /*06b0*/  ISETP.NE.U32.AND P0, PT, R16, RZ, PT ;  /* 0x000000ff1000720c */ /* 0x001fc80003f05070 */
[----:B------:R-:W-:-:S13]  /*06c0*/  ISETP.NE.AND.EX P0, PT, R17, RZ, PT, P0 ;  /* 0x000000ff1100720c */ /* 0x000fda0003f05300 */
[----:B-12---:R-:W-:Y:S05]  /*06d0*/  @!P0 BRA `(.L_x_5) ;  /* 0x0000000000288947 */ /* 0x006fea0003800000 */
[----:B------:R-:W0:Y:S02]  /*06e0*/  LDC R5, c[0x0][0x634] ;  /* 0x00018d00ff057b82 */ /* 0x000e240000000800 */
[----:B0-----:R-:W-:-:S05]  /*06f0*/  IADD3 R5, P0, R2, R5, RZ ;  /* 0x0000000502057210 */ /* 0x001fca0007f1e0ff */
[----:B------:R-:W-:-:S04]  /*0700*/  IMAD.X R11, RZ, RZ, R3, P0 ;  /* 0x000000ffff0b7224 */ /* 0x000fc800000e0603 */
[----:B------:R-:W-:-:S04]  /*0710*/  IMAD.WIDE.U32 R6, R11, R16, RZ ;  /* 0x000000100b067225 */ /* 0x000fc800078e00ff */
[----:B------:R-:W-:-:S04]  /*0720*/  IMAD.WIDE.U32 R12, P0, R5, R17, R6 ;  /* 0x00000011050c7225 */ /* 0x000fc80007800006 */
[----:B------:R-:W-:-:S04]  /*0730*/  IMAD.WIDE.U32 R6, R5, R16, RZ ;  /* 0x0000001005067225 */ /* 0x000fc800078e00ff */
[----:B------:R-:W-:Y:S01]  /*0740*/  IMAD.X R15, RZ, RZ, RZ, P0 ;  /* 0x000000ffff0f7224 */ /* 0x000fe200000e06ff */
[----:B------:R-:W-:Y:S01]  /*0750*/  IADD3 RZ, P0, R7, R12, RZ ;  /* 0x0000000c07ff7210 */ /* 0x000fe20007f1e0ff */
[----:B------:R-:W-:-:S04]  /*0760*/  IMAD.MOV.U32 R14, RZ, RZ, R13 ;  /* 0x000000ffff0e7224 */ /* 0x000fc800078e000d */
[----:B------:R-:W-:-:S08]  /*0770*/  IMAD.WIDE.U32.X R6, R11, R17, R14, P0 ;  /* 0x000000110b067225 */ /* 0x000fd000000e040e */
.L_x_5:
[--C-:B------:R-:W-:Y:S01]  /*0780*/  SHF.R.U64 R26, R6, R18, R7.reuse ;  /* 0x00000012061a7219 */ /* 0x100fe20000001207 */
[----:B------:R-:W0:Y:S01]  /*0790*/  LDC.64 R22, c[0x0][0x640] ;  /* 0x00019000ff167b82 */ /* 0x000e220000000a00 */
[----:B------:R-:W-:Y:S01]  /*07a0*/  I2FP.F32.U32 R5, R8 ;  /* 0x0000000800057245 */ /* 0x000fe20000201000 */
[----:B------:R-:W-:Y:S01]  /*07b0*/  ULDC UR4, c[0x0][0x150] ;  /* 0x0000540000047ab9 */ /* 0x000fe20000000800 */
[----:B------:R-:W-:Y:S02]  /*07c0*/  SHF.R.U32.HI R6, RZ, R18, R7 ;  /* 0x00000012ff067219 */ /* 0x000fe40000011607 */
[----:B------:R-:W-:Y:S01]  /*07d0*/  IADD3 R11, P0, RZ, -R26, RZ ;  /* 0x8000001aff0b7210 */ /* 0x000fe20007f1e0ff */
[----:B------:R-:W-:Y:S01]  /*07e0*/  FMUL R5, R5, UR4 ;  /* 0x0000000405057c20 */ /* 0x000fe20008400000 */
[----:B------:R-:W-:Y:S01]  /*07f0*/  ULDC UR4, c[0x0][0x154] ;  /* 0x0000550000047ab9 */ /* 0x000fe20000000800 */
[----:B------:R-:W1:Y:S02]  /*0800*/  LDC R14, c[0x0][0x618] ;  /* 0x00018600ff0e7b82 */ /* 0x000e640000000800 */
[----:B------:R-:W-:-:S02]  /*0810*/  IMAD.X R13, RZ, RZ, ~R6, P0 ;  /* 0x000000ffff0d7224 */ /* 0x000fc400000e0e06 */
[----:B------:R-:W2:Y:S01]  /*0820*/  F2I.U32.TRUNC.NTZ R5, R5 ;  /* 0x0000000500057305 */ /* 0x000ea2000020f000 */
[----:B------:R-:W-:-:S03]  /*0830*/  IMAD.WIDE.U32 R6, R11, R20, R2 ;  /* 0x000000140b067225 */ /* 0x000fc600078e0002 */
[----:B------:R-:W3:Y:S01]  /*0840*/  LDC R9, c[0x0][0x144] ;  /* 0x00005100ff097b82 */ /* 0x000ee20000000800 */
[----:B------:R-:W-:-:S04]  /*0850*/  IMAD R12, R13, R20, RZ ;  /* 0x000000140d0c7224 */ /* 0x000fc800078e02ff */
[----:B------:R-:W-:Y:S02]  /*0860*/  IMAD R11, R11, R21, R12 ;  /* 0x000000150b0b7224 */ /* 0x000fe400078e020c */
[----:B------:R-:W-:Y:S01]  /*0870*/  IMAD.MOV.U32 R12, RZ, RZ, 0x1 ;  /* 0x00000001ff0c7424 */ /* 0x000fe200078e00ff */
[----:B------:R-:W4:Y:S01]  /*0880*/  LDC R18, c[0x0][0x608] ;  /* 0x00018200ff127b82 */ /* 0x000f220000000800 */
[----:B------:R-:W-:Y:S01]  /*0890*/  IMAD.IADD R11, R7, 0x1, R11 ;  /* 0x00000001070b7824 */ /* 0x000fe200078e020b */
[----:B0-----:R-:W-:Y:S01]  /*08a0*/  ISETP.NE.U32.AND P0, PT, R22, RZ, PT ;  /* 0x000000ff1600720c */ /* 0x001fe20003f05070 */
[----:B--2---:R-:W-:-:S03]  /*08b0*/  IMAD.MOV R7, RZ, RZ, -R5 ;  /* 0x000000ffff077224 */ /* 0x004fc600078e0a05 */
[----:B------:R-:W-:Y:S02]  /*08c0*/  ISETP.NE.AND.EX P0, PT, R23, RZ, PT, P0 ;  /* 0x000000ff1700720c */ /* 0x000fe40003f05300 */
[----:B------:R-:W0:Y:S01]  /*08d0*/  LDC R13, c[0x0][0x658] ;  /* 0x00019600ff0d7b82 */ /* 0x000e220000000800 */
[--C-:B-1----:R-:W-:Y:S02]  /*08e0*/  SHF.R.U64 R16, R6, R14, R11.reuse ;  /* 0x0000000e06107219 */ /* 0x102fe4000000120b */
[----:B------:R-:W-:Y:S02]  /*08f0*/  I2FP.F32.U32 R6, R10 ;  /* 0x0000000a00067245 */ /* 0x000fe40000201000 */
[----:B------:R-:W-:-:S03]  /*0900*/  SHF.R.U32.HI R11, RZ, R14, R11 ;  /* 0x0000000eff0b7219 */ /* 0x000fc6000001160b */
[----:B------:R-:W1:Y:S01]  /*0910*/  LDC R17, c[0x0][0x148] ;  /* 0x00005200ff117b82 */ /* 0x000e620000000800 */
[----:B---3--:R-:W-:Y:S02]  /*0920*/  IMAD R5, R9, R7, R8 ;  /* 0x0000000709057224 */ /* 0x008fe400078e0208 */
[----:B------:R-:W-:Y:S01]  /*0930*/  FMUL R7, R6, UR4 ;  /* 0x0000000406077c20 */ /* 0x000fe20008400000 */
[----:B------:R-:W-:-:S03]  /*0940*/  IMAD.MOV.U32 R6, RZ, RZ, -0x1 ;  /* 0xffffffffff067424 */ /* 0x000fc600078e00ff */
[----:B------:R2:W3:Y:S01]  /*0950*/  F2I.U32.TRUNC.NTZ R15, R7 ;  /* 0x00000007000f7305 */ /* 0x0004e2000020f000 */
[----:B------:R-:W1:Y:S01]  /*0960*/  LDC R21, c[0x0][0x600] ;  /* 0x00018000ff157b82 */ /* 0x000e620000000800 */
[-CC-:B----4-:R-:W-:Y:S02]  /*0970*/  SHF.R.U64 R27, R16, R18.reuse, R11.reuse ;  /* 0x00000012101b7219 */ /* 0x190fe4000000120b */
[----:B------:R-:W-:-:S05]  /*0980*/  SHF.R.U32.HI R8, RZ, R18, R11 ;  /* 0x00000012ff087219 */ /* 0x000fca000001160b */
[----:B------:R-:W4:Y:S01]  /*0990*/  LDC R20, c[0x0][0x648] ;  /* 0x00019200ff147b82 */ /* 0x000f220000000800 */
[-CC-:B0-----:R-:W-:Y:S02]  /*09a0*/  SHF.R.U64 R18, R27, R13.reuse, R8.reuse ;  /* 0x0000000d1b127219 */ /* 0x181fe40000001208 */
[-C--:B------:R-:W-:Y:S02]  /*09b0*/  SHF.L.U32 R6, R6, R13.reuse, RZ ;  /* 0x0000000d06067219 */ /* 0x080fe400000006ff */
[-C--:B------:R-:W-:Y:S02]  /*09c0*/  SHF.R.U32.HI R8, RZ, R13.reuse, R8 ;  /* 0x0000000dff087219 */ /* 0x080fe40000011608 */
[----:B------:R-:W-:Y:S01]  /*09d0*/  LOP3.LUT R14, RZ, R6, RZ, 0x33, !PT ;  /* 0x00000006ff0e7212 */ /* 0x000fe200078e33ff */
[----:B------:R-:W0:Y:S01]  /*09e0*/  LDC R25, c[0x0][0x638] ;  /* 0x00018e00ff197b82 */ /* 0x000e220000000800 */
[----:B------:R-:W-:Y:S01]  /*09f0*/  SHF.L.U32 R11, R12, R13, RZ ;  /* 0x0000000d0c0b7219 */ /* 0x000fe200000006ff */
[----:B------:R-:W-:-:S02]  /*0a00*/  IMAD.MOV.U32 R6, RZ, RZ, R18 ;  /* 0x000000ffff067224 */ /* 0x000fc400078e0012 */
[----:B--2---:R-:W-:-:S04]  /*0a10*/  IMAD.MOV.U32 R7, RZ, RZ, R8 ;  /* 0x000000ffff077224 */ /* 0x004fc800078e0008 */
[----:B------:R-:W2:Y:S01]  /*0a20*/  LDC R24, c[0x0][0x610] ;  /* 0x00018400ff187b82 */ /* 0x000ea20000000800 */
[----:B---3--:R-:W-:Y:S05]  /*0a30*/  @!P0 BRA `(.L_x_6) ;  /* 0x0000000000288947 */ /* 0x008fea0003800000 */
[----:B------:R-:W3:Y:S02]  /*0a40*/  LDC R13, c[0x0][0x64c] ;  /* 0x00019300ff0d7b82 */ /* 0x000ee40000000800 */
[----:B---3--:R-:W-:-:S05]  /*0a50*/  IADD3 R13, P0, R18, R13, RZ ;  /* 0x0000000d120d7210 */ /* 0x008fca0007f1e0ff */
        /* <DEDUP_REMOVED lines=8> */
.L_x_6:
[----:B----4-:R-:W-:Y:S01]  /*0ae0*/  SHF.R.U64 R6, R6, R20, R7 ;  /* 0x0000001406067219 */ /* 0x010fe20000001207 */
[----:B-1----:R-:W-:Y:S01]  /*0af0*/  VIADD R7, R21, 0xffffffff ;  /* 0xffffffff15077836 */ /* 0x002fe20000000000 */
[----:B------:R-:W-:Y:S01]  /*0b00*/  LOP3.LUT R14, R27, R14, RZ, 0xc0, !PT ;  /* 0x0000000e1b0e7212 */ /* 0x000fe200078ec0ff */
[----:B------:R-:W-:Y:S02]  /*0b10*/  IMAD.MOV R15, RZ, RZ, -R15 ;  /* 0x000000ffff0f7224 */ /* 0x000fe400078e0a0f */
[----:B------:R-:W-:Y:S01]  /*0b20*/  IMAD.MOV R8, RZ, RZ, -R6 ;  /* 0x000000ffff087224 */ /* 0x000fe200078e0a06 */
[----:B------:R-:W-:Y:S01]  /*0b30*/  LOP3.LUT R7, R16, R7, RZ, 0xc0, !PT ;  /* 0x0000000710077212 */ /* 0x000fe200078ec0ff */
[----:B------:R-:W-:Y:S02]  /*0b40*/  IMAD R14, R11, R6, R14 ;  /* 0x000000060b0e7224 */ /* 0x000fe400078e020e */
[----:B------:R-:W-:Y:S02]  /*0b50*/  @P3 IMAD R5, R17, R15, R10 ;  /* 0x0000000f11053224 */ /* 0x000fe400078e020a */
[----:B0-----:R-:W-:-:S02]  /*0b60*/  IMAD R6, R8, R25, R18 ;  /* 0x0000001908067224 */ /* 0x001fc400078e0212 */
[----:B--2---:R-:W-:Y:S02]  /*0b70*/  IMAD R5, R14, R24, R5 ;  /* 0x000000180e057224 */ /* 0x004fe400078e0205 */
[----:B------:R-:W-:Y:S02]  /*0b80*/  IMAD R8, R6, R21, R7 ;  /* 0x0000001506087224 */ /* 0x000fe400078e0207 */
[----:B------:R-:W-:-:S03]  /*0b90*/  IMAD.MOV.U32 R12, RZ, RZ, 0x1 ;  /* 0x00000001ff0c7424 */ /* 0x000fc600078e00ff */
[----:B------:R-:W-:Y:S02]  /*0ba0*/  SEL R6, R8, R5, !P3 ;  /* 0x0000000508067207 */ /* 0x000fe40005800000 */
[----:B------:R-:W-:Y:S01]  /*0bb0*/  SEL R7, R5, R8, !P3 ;  /* 0x0000000805077207 */ /* 0x000fe20005800000 */
[----:B------:R-:W-:-:S07]  /*0bc0*/  IMAD.MOV.U32 R5, RZ, RZ, R26 ;  /* 0x000000ffff057224 */ /* 0x000fce00078e001a */
.L_x_4:
[----:B------:R-:W-:-:S08]  /*0bd0*/  NOP ;  /* 0x0000000000007918 */ /* 0x000fd00000000000 */
[----:B------:R-:W0:Y:S02]  /*0be0*/  USETMAXREG.TRY_ALLOC.CTAPOOL UP0, 0xe8 ;  /* 0x000000e8000079c8 */ /* 0x000e240008000600 */
[----:B0-----:R-:W-:-:S13]  /*0bf0*/  PLOP3.LUT P0, PT, PT, PT, UP0, 0x80, 0x0 ;  /* 0x000000000000781c */ /* 0x001fda0003f0f008 */
[----:B------:R-:W-:Y:S05]  /*0c00*/  @!P0 BRA `(.L_x_4) ;  /* 0xfffffffc00f08947 */ /* 0x000fea000383ffff */
[----:B------:R-:W-:Y:S01]  /*0c10*/  ULDC.64 UR4, c[0x0][0x598] ;  /* 0x0001660000047ab9 */ /* 0x000fe20000000a00 */
[----:B------:R-:W-:Y:S01]  /*0c20*/  ULDC.64 UR16, c[0x0][0x208] ;  /* 0x0000820000107ab9 */ /* 0x000fe20000000a00 */
[----:B------:R-:W-:-:S04]  /*0c30*/  ISETP.NE.U32.AND P0, PT, RZ, UR4, PT ;  /* 0x00000004ff007c0c */ /* 0x000fc8000bf05070 */
[----:B------:R-:W-:-:S13]  /*0c40*/  ISETP.NE.AND.EX P0, PT, RZ, UR5, PT, P0 ;  /* 0x00000005ff007c0c */ /* 0x000fda000bf05300 */
[----:B------:R-:W-:Y:S05]  /*0c50*/  @!P0 BRA `(.L_x_7) ;  /* 0x00000000001c8947 */ /* 0x000fea0003800000 */
[----:B------:R-:W0:Y:S02]  /*0c60*/  LDC.64 R8, c[0x0][0x598] ;  /* 0x00016600ff087b82 */ /* 0x000e240000000a00 */
[----:B0-----:R-:W2:Y:S02]  /*0c70*/  LDG.E.64 R8, desc[UR16][R8.64] ;  /* 0x0000001008087981 */ /* 0x001ea4000c1e1b00 */
[----:B--2---:R-:W-:-:S04]  /*0c80*/  ISETP.NE.U32.AND P0, PT, R8, RZ, PT ;  /* 0x000000ff0800720c */ /* 0x004fc80003f05070 */
[----:B------:R-:W-:-:S13]  /*0c90*/  ISETP.NE.AND.EX P0, PT, R9, RZ, PT, P0 ;  /* 0x000000ff0900720c */ /* 0x000fda0003f05300 */
[----:B------:R-:W-:Y:S05]  /*0ca0*/  @!P0 BRA `(.L_x_7) ;  /* 0x0000000000088947 */ /* 0x000fea0003800000 */
[----:B------:R0:W5:Y:S01]  /*0cb0*/  LD.E R8, desc[UR16][R8.64] ;  /* 0x0000001008087980 */ /* 0x000162000c101900 */
[----:B------:R-:W-:Y:S05]  /*0cc0*/  BRA `(.L_x_8) ;  /* 0x0000000000207947 */ /* 0x000fea0003800000 */
.L_x_7:
[----:B------:R-:W-:Y:S02]  /*0cd0*/  ULDC.64 UR4, c[0x0][0x588] ;  /* 0x0001620000047ab9 */ /* 0x000fe40000000a00 */
[----:B------:R-:W-:-:S04]  /*0ce0*/  ISETP.NE.U32.AND P0, PT, RZ, UR4, PT ;  /* 0x00000004ff007c0c */ /* 0x000fc8000bf05070 */
[----:B------:R-:W-:-:S13]  /*0cf0*/  ISETP.NE.AND.EX P0, PT, RZ, UR5, PT, P0 ;  /* 0x00000005ff007c0c */ /* 0x000fda000bf05300 */
[----:B------:R-:W-:Y:S05]  /*0d00*/  @!P0 BRA `(.L_x_9) ;  /* 0x00000000000c8947 */ /* 0x000fea0003800000 */
[----:B------:R-:W0:Y:S02]  /*0d10*/  LDC.64 R8, c[0x0][0x588] ;  /* 0x00016200ff087b82 */ /* 0x000e240000000a00 */
[----:B0-----:R1:W5:Y:S01]  /*0d20*/  LDG.E R8, desc[UR16][R8.64] ;  /* 0x0000001008087981 */ /* 0x001362000c1e1900 */
[----:B------:R-:W-:Y:S05]  /*0d30*/  BRA `(.L_x_8) ;  /* 0x0000000000047947 */ /* 0x000fea0003800000 */
.L_x_9:
[----:B------:R-:W2:Y:S02]  /*0d40*/  LDC R8, c[0x0][0x580] ;  /* 0x00016000ff087b82 */ /* 0x000ea40000000800 */
.L_x_8:
[----:B------:R-:W-:Y:S02]  /*0d50*/  ULDC.64 UR4, c[0x0][0x5a0] ;  /* 0x0001680000047ab9 */ /* 0x000fe40000000a00 */
[----:B------:R-:W-:-:S04]  /*0d60*/  ISETP.NE.U32.AND P0, PT, RZ, UR4, PT ;  /* 0x00000004ff007c0c */ /* 0x000fc8000bf05070 */
[----:B------:R-:W-:-:S13]  /*0d70*/  ISETP.NE.AND.EX P0, PT, RZ, UR5, PT, P0 ;  /* 0x00000005ff007c0c */ /* 0x000fda000bf05300 */
[----:B------:R-:W-:Y:S05]  /*0d80*/  @!P0 BRA `(.L_x_10) ;  /* 0x00000000001c8947 */ /* 0x000fea0003800000 */
[----:B------:R-:W3:Y:S02]  /*0d90*/  LDC.64 R10, c[0x0][0x5a0] ;  /* 0x00016800ff0a7b82 */ /* 0x000ee40000000a00 */
[----:B---3--:R-:W3:Y:S02]  /*0da0*/  LDG.E.64 R10, desc[UR16][R10.64] ;  /* 0x000000100a0a7981 */ /* 0x008ee4000c1e1b00 */
[----:B---3--:R-:W-:-:S04]  /*0db0*/  ISETP.NE.U32.AND P0, PT, R10, RZ, PT ;  /* 0x000000ff0a00720c */ /* 0x008fc80003f05070 */
[----:B------:R-:W-:-:S13]  /*0dc0*/  ISETP.NE.AND.EX P0, PT, R11, RZ, PT, P0 ;  /* 0x000000ff0b00720c */ /* 0x000fda0003f05300 */
[----:B------:R-:W-:Y:S05]  /*0dd0*/  @!P0 BRA `(.L_x_10) ;  /* 0x0000000000088947 */ /* 0x000fea0003800000 */
[----:B01----:R0:W5:Y:S01]  /*0de0*/  LD.E R9, desc[UR16][R10.64] ;  /* 0x000000100a097980 */ /* 0x003162000c101900 */
[----:B------:R-:W-:Y:S05]  /*0df0*/  BRA `(.L_x_11) ;  /* 0x0000000000207947 */ /* 0x000fea0003800000 */
.L_x_10:
[----:B------:R-:W-:Y:S02]  /*0e00*/  ULDC.64 UR4, c[0x0][0x590] ;  /* 0x0001640000047ab9 */ /* 0x000fe40000000a00 */
[----:B------:R-:W-:-:S04]  /*0e10*/  ISETP.NE.U32.AND P0, PT, RZ, UR4, PT ;  /* 0x00000004ff007c0c */ /* 0x000fc8000bf05070 */
[----:B------:R-:W-:-:S13]  /*0e20*/  ISETP.NE.AND.EX P0, PT, RZ, UR5, PT, P0 ;  /* 0x00000005ff007c0c */ /* 0x000fda000bf05300 */
[----:B------:R-:W-:Y:S05]  /*0e30*/  @!P0 BRA `(.L_x_12) ;  /* 0x00000000000c8947 */ /* 0x000fea0003800000 */
[----:B------:R-:W0:Y:S02]  /*0e40*/  LDC.64 R10, c[0x0][0x590] ;  /* 0x00016400ff0a7b82 */ /* 0x000e240000000a00 */
[----:B01----:R1:W5:Y:S01]  /*0e50*/  LDG.E R9, desc[UR16][R10.64] ;  /* 0x000000100a097981 */ /* 0x003362000c1e1900 */
[----:B------:R-:W-:Y:S05]  /*0e60*/  BRA `(.L_x_11) ;  /* 0x0000000000047947 */ /* 0x000fea0003800000 */
.L_x_12:
[----:B01----:R-:W3:Y:S02]  /*0e70*/  LDC R9, c[0x0][0x584] ;  /* 0x00016100ff097b82 */ /* 0x003ee40000000800 */
.L_x_11:
[----:B------:R-:W-:-:S13]  /*0e80*/  LOP3.LUT P0, RZ, R12, 0xff, RZ, 0xc0, !PT ;  /* 0x000000ff0cff7812 */ /* 0x000fda000780c0ff */
[----:B------:R-:W-:Y:S05]  /*0e90*/  @!P0 EXIT ;  /* 0x000000000000894d */ /* 0x000fea0003800000 */
[----:B------:R-:W-:Y:S01]  /*0ea0*/  ULDC UR4, c[0x0][0x28c] ;  /* 0x0000a30000047ab9 */ /* 0x000fe20000000800 */
[----:B------:R-:W-:Y:S01]  /*0eb0*/  LOP3.LUT R142, R4, 0x1, RZ, 0xfc, !PT ;  /* 0x00000001048e7812 */ /* 0x000fe200078efcff */
[----:B------:R-:W-:-:S04]  /*0ec0*/  UIADD3 UR4, UR4, 0x3f, URZ ;  /* 0x0000003f04047890 */ /* 0x000fc8000fffe03f */
[----:B------:R-:W-:-:S04]  /*0ed0*/  USHF.R.S32.HI UR5, URZ, 0x1f, UR4 ;  /* 0x0000001f3f057899 */ /* 0x000fc80008011404 */
[----:B------:R-:W-:-:S03]  /*0ee0*/  ULEA.HI UR5, UR5, UR4, URZ, 0x6 ;  /* 0x0000000405057291 */ /* 0x000fc6000f8f303f */
[----:B------:R-:W-:Y:S01]  /*0ef0*/  UMOV UR4, URZ ;  /* 0x0000003f00047c82 */ /* 0x000fe20008000000 */
[----:B------:R-:W-:-:S03]  /*0f00*/  USHF.R.S32.HI UR9, URZ, 0x6, UR5 ;  /* 0x000000063f097899 */ /* 0x000fc60008011405 */
[----:B------:R-:W-:-:S09]  /*0f10*/  UMOV UR5, URZ ;  /* 0x0000003f00057c82 */ /* 0x000fd20008000000 */
.L_x_165:
[----:B01----:R-:W-:Y:S01]  /*0f20*/  LOP3.LUT R10, R0, 0x80, RZ, 0xc0, !PT ;  /* 0x00000080000a7812 */ /* 0x003fe200078ec0ff */
[----:B------:R-:W0:Y:S01]  /*0f30*/  S2UR UR13, SR_CgaCtaId ;  /* 0x00000000000d79c3 */ /* 0x000e220000008800 */
[----:B------:R-:W-:Y:S01]  /*0f40*/  UMOV UR12, 0x400 ;  /* 0x00000400000c7882 */ /* 0x000fe20000000000 */
[----:B------:R-:W-:Y:S01]  /*0f50*/  UMOV UR6, URZ ;  /* 0x0000003f00067c82 */ /* 0x000fe20008000000 */
[----:B------:R-:W-:Y:S01]  /*0f60*/  SHF.R.U32.HI R10, RZ, 0x7, R10 ;  /* 0x00000007ff0a7819 */ /* 0x000fe2000001160a */
[----:B------:R-:W-:Y:S01]  /*0f70*/  UMOV UR7, URZ ;  /* 0x0000003f00077c82 */ /* 0x000fe20008000000 */
[----:B------:R-:W-:Y:S01]  /*0f80*/  UMOV UR18, UR5 ;  /* 0x0000000500127c82 */ /* 0x000fe20008000000 */
[----:B------:R-:W-:Y:S02]  /*0f90*/  CS2R R18, SRZ ;  /* 0x0000000000127805 */ /* 0x000fe4000001ff00 */
[----:B------:R-:W-:Y:S01]  /*0fa0*/  CS2R R16, SRZ ;  /* 0x0000000000107805 */ /* 0x000fe2000001ff00 */
[----:B------:R-:W1:Y:S01]  /*0fb0*/  LDC R11, c[0x0][0x28c] ;  /* 0x0000a300ff0b7b82 */ /* 0x000e620000000800 */
[----:B----4-:R-:W4:Y:S01]  /*0fc0*/  SHFL.IDX PT, R10, R10, RZ, 0x1f ;  /* 0x00001fff0a0a7589 */ /* 0x010f2200000e0000 */
[----:B------:R-:W-:-:S02]  /*0fd0*/  CS2R R20, SRZ ;  /* 0x0000000000147805 */ /* 0x000fc4000001ff00 */
[----:B------:R-:W-:Y:S02]  /*0fe0*/  CS2R R22, SRZ ;  /* 0x0000000000167805 */ /* 0x000fe4000001ff00 */
[----:B------:R-:W-:Y:S02]  /*0ff0*/  CS2R R88, SRZ ;  /* 0x0000000000587805 */ /* 0x000fe4000001ff00 */
[----:B------:R-:W-:Y:S02]  /*1000*/  CS2R R90, SRZ ;  /* 0x00000000005a7805 */ /* 0x000fe4000001ff00 */
[----:B------:R-:W-:Y:S02]  /*1010*/  CS2R R92, SRZ ;  /* 0x00000000005c7805 */ /* 0x000fe4000001ff00 */
[----:B------:R-:W-:Y:S02]  /*1020*/  CS2R R96, SRZ ;  /* 0x0000000000607805 */ /* 0x000fe4000001ff00 */
        /* <DEDUP_REMOVED lines=16> */
[----:B-1----:R-:W-:Y:S02]  /*1130*/  ISETP.GE.AND P0, PT, R11, 0x1, PT ;  /* 0x000000010b00780c */ /* 0x002fe40003f06270 */
[----:B------:R-:W-:Y:S02]  /*1140*/  CS2R R128, SRZ ;  /* 0x0000000000807805 */ /* 0x000fe4000001ff00 */
[----:B----4-:R-:W-:-:S02]  /*1150*/  R2UR UR8, R10 ;  /* 0x000000000a0872ca */ /* 0x010fc400000e0000 */
[----:B------:R-:W-:Y:S02]  /*1160*/  CS2R R130, SRZ ;  /* 0x0000000000827805 */ /* 0x000fe4000001ff00 */
[----:B------:R-:W-:Y:S02]  /*1170*/  CS2R R132, SRZ ;  /* 0x0000000000847805 */ /* 0x000fe4000001ff00 */
[----:B------:R-:W-:Y:S02]  /*1180*/  CS2R R134, SRZ ;  /* 0x0000000000867805 */ /* 0x000fe4000001ff00 */
[----:B------:R-:W-:Y:S02]  /*1190*/  CS2R R136, SRZ ;  /* 0x0000000000887805 */ /* 0x000fe4000001ff00 */
[----:B------:R-:W-:Y:S02]  /*11a0*/  CS2R R138, SRZ ;  /* 0x00000000008a7805 */ /* 0x000fe4000001ff00 */
[----:B------:R-:W-:Y:S01]  /*11b0*/  CS2R R140, SRZ ;  /* 0x00000000008c7805 */ /* 0x000fe2000001ff00 */
[----:B------:R-:W-:Y:S01]  /*11c0*/  IMAD.MOV.U32 R143, RZ, RZ, RZ ;  /* 0x000000ffff8f7224 */ /* 0x000fe200078e00ff */
[----:B------:R-:W-:Y:S01]  /*11d0*/  CS2R R56, SRZ ;  /* 0x0000000000387805 */ /* 0x000fe2000001ff00 */
[----:B------:R-:W-:Y:S01]  /*11e0*/  IMAD.MOV.U32 R145, RZ, RZ, RZ ;  /* 0x000000ffff917224 */ /* 0x000fe200078e00ff */
[----:B------:R-:W-:Y:S01]  /*11f0*/  CS2R R58, SRZ ;  /* 0x00000000003a7805 */ /* 0x000fe2000001ff00 */
[----:B--23--:R-:W-:Y:S01]  /*1200*/  IMAD.U32 R13, RZ, RZ, UR4 ;  /* 0x00000004ff0d7e24 */ /* 0x00cfe2000f8e00ff */
[----:B------:R-:W-:Y:S01]  /*1210*/  CS2R R60, SRZ ;  /* 0x00000000003c7805 */ /* 0x000fe2000001ff00 */
[----:B------:R-:W-:Y:S01]  /*1220*/  ULEA.HI UR10, UR8, UR8, URZ, 0x1 ;  /* 0x00000008080a7291 */ /* 0x000fe2000f8f083f */
[----:B------:R-:W-:-:S02]  /*1230*/  CS2R R62, SRZ ;  /* 0x00000000003e7805 */ /* 0x000fc4000001ff00 */
[----:B------:R-:W-:Y:S02]  /*1240*/  CS2R R64, SRZ ;  /* 0x0000000000407805 */ /* 0x000fe4000001ff00 */
[----:B------:R-:W-:Y:S01]  /*1250*/  CS2R R66, SRZ ;  /* 0x0000000000427805 */ /* 0x000fe2000001ff00 */
[----:B------:R-:W-:Y:S01]  /*1260*/  ULOP3.LUT UR11, UR10, 0xffffe, URZ, 0xc0, !UPT ;  /* 0x000ffffe0a0b7892 */ /* 0x000fe2000f8ec03f */
[----:B------:R-:W-:Y:S01]  /*1270*/  CS2R R68, SRZ ;  /* 0x0000000000447805 */ /* 0x000fe2000001ff00 */
[----:B0-----:R-:W-:Y:S01]  /*1280*/  ULEA UR10, UR13, UR12, 0x18 ;  /* 0x0000000c0d0a7291 */ /* 0x001fe2000f8ec03f */
[----:B------:R-:W-:Y:S01]  /*1290*/  CS2R R70, SRZ ;  /* 0x0000000000467805 */ /* 0x000fe2000001ff00 */
[----:B------:R-:W-:Y:S01]  /*12a0*/  UIADD3 UR11, UR8, -UR11, URZ ;  /* 0x8000000b080b7290 */ /* 0x000fe2000fffe03f */
[----:B------:R-:W-:Y:S02]  /*12b0*/  CS2R R72, SRZ ;  /* 0x0000000000487805 */ /* 0x000fe4000001ff00 */
[----:B------:R-:W-:Y:S01]  /*12c0*/  CS2R R74, SRZ ;  /* 0x00000000004a7805 */ /* 0x000fe2000001ff00 */
[----:B------:R-:W-:Y:S01]  /*12d0*/  UMOV UR8, URZ ;  /* 0x0000003f00087c82 */ /* 0x000fe20008000000 */
[----:B------:R-:W-:Y:S01]  /*12e0*/  ULEA UR11, UR11, UR10, 0xc ;  /* 0x0000000a0b0b7291 */ /* 0x000fe2000f8e603f */
[----:B------:R-:W-:-:S02]  /*12f0*/  CS2R R76, SRZ ;  /* 0x00000000004c7805 */ /* 0x000fc4000001ff00 */
[----:B------:R-:W-:Y:S02]  /*1300*/  CS2R R78, SRZ ;  /* 0x00000000004e7805 */ /* 0x000fe4000001ff00 */
[----:B------:R-:W-:Y:S01]  /*1310*/  CS2R R80, SRZ ;  /* 0x0000000000507805 */ /* 0x000fe2000001ff00 */
[----:B------:R-:W-:Y:S01]  /*1320*/  UIADD3 UR11, UR11, 0x100, URZ ;  /* 0x000001000b0b7890 */ /* 0x000fe2000fffe03f */
[----:B------:R-:W-:Y:S02]  /*1330*/  CS2R R82, SRZ ;  /* 0x0000000000527805 */ /* 0x000fe4000001ff00 */
[----:B------:R-:W-:Y:S02]  /*1340*/  CS2R R84, SRZ ;  /* 0x0000000000547805 */ /* 0x000fe4000001ff00 */
[----:B------:R-:W-:Y:S01]  /*1350*/  CS2R R86, SRZ ;  /* 0x0000000000567805 */ /* 0x000fe2000001ff00 */
[----:B------:R-:W-:Y:S01]  /*1360*/  USHF.R.U32.HI UR11, URZ, 0x4, UR11 ;  /* 0x000000043f0b7899 */ /* 0x000fe2000801160b */
[----:B------:R-:W-:-:S02]  /*1370*/  CS2R R24, SRZ ;  /* 0x0000000000187805 */ /* 0x000fc4000001ff00 */
[----:B------:R-:W-:Y:S02]  /*1380*/  CS2R R26, SRZ ;  /* 0x00000000001a7805 */ /* 0x000fe4000001ff00 */
[----:B------:R-:W-:Y:S01]  /*1390*/  CS2R R28, SRZ ;  /* 0x00000000001c7805 */ /* 0x000fe2000001ff00 */
[----:B------:R-:W-:Y:S01]  /*13a0*/  ULOP3.LUT UR11, UR11, 0x3fff, URZ, 0xc0, !UPT ;  /* 0x00003fff0b0b7892 */ /* 0x000fe2000f8ec03f */
        /* <DEDUP_REMOVED lines=12> */
[----:B------:R-:W-:Y:S01]  /*1470*/  CS2R R54, SRZ ;  /* 0x0000000000367805 */ /* 0x000fe2000001ff00 */
[----:B------:R-:W-:Y:S06]  /*1480*/  @!P0 BRA `(.L_x_13) ;  /* 0x0000000800588947 */ /* 0x000fec0003800000 */
[----:B------:R-:W-:-:S13]  /*1490*/  ISETP.NE.AND P1, PT, R142, 0x3, PT ;  /* 0x000000038e00780c */ /* 0x000fda0003f25270 */
[----:B------:R-:W-:Y:S05]  /*14a0*/  @!P1 BRA `(.L_x_14) ;  /* 0x0000000000049947 */ /* 0x000fea0003800000 */
[----:B------:R-:W-:Y:S01]  /*14b0*/  BPT.TRAP 0x1 ;  /* 0x000000040000795c */ /* 0x000fe20000300000 */
.L_x_14:
[----:B------:R-:W-:Y:S01]  /*14c0*/  ULEA UR6, UR5, UR10, 0x3 ;  /* 0x0000000a05067291 */ /* 0x000fe2000f8e183f */
[----:B------:R-:W-:-:S05]  /*14d0*/  IMAD.U32 R10, RZ, RZ, UR4 ;  /* 0x00000004ff0a7e24 */ /* 0x000fca000f8e00ff */
[----:B------:R-:W-:-:S04]  /*14e0*/  SHF.L.U32 R10, R10, 0x1f, RZ ;  /* 0x0000001f0a0a7819 */ /* 0x000fc800000006ff */
[----:B------:R0:W1:Y:S01]  /*14f0*/  SYNCS.PHASECHK.TRANS64.TRYWAIT P0, [UR6], R10 ;  /* 0x0000000aff0075a7 */ /* 0x0000620008000146 */
[----:B------:R-:W-:Y:S05]  /*1500*/  @!P1 BRA `(.L_x_15) ;  /* 0x0000000000049947 */ /* 0x000fea0003800000 */
[----:B------:R-:W-:Y:S01]  /*1510*/  BPT.TRAP 0x1 ;  /* 0x000000040000795c */ /* 0x000fe20000300000 */
.L_x_15:
[----:B-1----:R-:W-:Y:S05]  /*1520*/  @P0 BRA `(.L_x_16) ;  /* 0x0000000000080947 */ /* 0x002fea0003800000 */
[----:B------:R-:W1:Y:S02]  /*1530*/  SYNCS.PHASECHK.TRANS64.TRYWAIT P0, [UR6], R10 ;  /* 0x0000000aff0075a7 */ /* 0x000e640008000146 */
[----:B-1----:R-:W-:Y:S05]  /*1540*/  @!P0 BRA `(.L_x_17) ;  /* 0x0000007c00b48947 */ /* 0x002fea0003800000 */
.L_x_16:
[----:B------:R-:W-:Y:S01]  /*1550*/  UIADD3 UR6, UR10, 0x10100, URZ ;  /* 0x000101000a067890 */ /* 0x000fe2000fffe03f */
[----:B------:R-:W-:Y:S01]  /*1560*/  WARPGROUP.ARRIVE ;  /* 0x00000000000079c5 */ /* 0x000fe20000000000 */
[----:B------:R-:W-:Y:S01]  /*1570*/  ULOP3.LUT UR8, UR11, 0x10000, URZ, 0xfc, !UPT ;  /* 0x000100000b087892 */ /* 0x000fe2000f8efc3f */
[----:B------:R-:W-:Y:S01]  /*1580*/  CS2R R18, SRZ ;  /* 0x0000000000127805 */ /* 0x000fe2000001ff00 */
[----:B------:R-:W-:Y:S01]  /*1590*/  USHF.R.U32.HI UR6, URZ, 0x4, UR6 ;  /* 0x000000043f067899 */ /* 0x000fe20008011606 */
[----:B------:R-:W-:Y:S01]  /*15a0*/  CS2R R16, SRZ ;  /* 0x0000000000107805 */ /* 0x000fe2000001ff00 */
[----:B------:R-:W-:Y:S01]  /*15b0*/  ULEA UR8, UR5, UR8, 0xa ;  /* 0x0000000805087291 */ /* 0x000fe2000f8e503f */
[----:B------:R-:W-:Y:S01]  /*15c0*/  CS2R R20, SRZ ;  /* 0x0000000000147805 */ /* 0x000fe2000001ff00 */
[----:B------:R-:W-:Y:S01]  /*15d0*/  ULOP3.LUT UR6, UR6, 0x3fff, URZ, 0xc0, !UPT ;  /* 0x00003fff06067892 */ /* 0x000fe2000f8ec03f */
[----:B------:R-:W-:Y:S01]  /*15e0*/  CS2R R22, SRZ ;  /* 0x0000000000167805 */ /* 0x000fe2000001ff00 */
[----:B------:R-:W-:Y:S01]  /*15f0*/  UMOV UR13, 0x80000020 ;  /* 0x80000020000d7882 */ /* 0x000fe20000000000 */
[----:B------:R-:W-:Y:S01]  /*1600*/  UMOV UR15, 0x80000020 ;  /* 0x80000020000f7882 */ /* 0x000fe20000000000 */
[----:B------:R-:W-:Y:S01]  /*1610*/  ULOP3.LUT UR6, UR6, 0x10000, URZ, 0xfc, !UPT ;  /* 0x0001000006067892 */ /* 0x000fe2000f8efc3f */
[----:B------:R-:W-:Y:S01]  /*1620*/  CS2R R88, SRZ ;  /* 0x0000000000587805 */ /* 0x000fe2000001ff00 */
[----:B------:R-:W-:Y:S01]  /*1630*/  UMOV UR12, UR8 ;  /* 0x00000008000c7c82 */ /* 0x000fe20008000000 */
[----:B------:R-:W-:Y:S01]  /*1640*/  CS2R R90, SRZ ;  /* 0x00000000005a7805 */ /* 0x000fe2000001ff00 */
[----:B------:R-:W-:Y:S01]  /*1650*/  ULEA UR7, UR5, UR6, 0x8 ;  /* 0x0000000605077291 */ /* 0x000fe2000f8e403f */
[----:B------:R-:W-:Y:S01]  /*1660*/  CS2R R92, SRZ ;  /* 0x00000000005c7805 */ /* 0x000fe2000001ff00 */
[----:B------:R-:W-:Y:S01]  /*1670*/  UIADD3 UR6, UR8, 0x200, URZ ;  /* 0x0000020008067890 */ /* 0x000fe2000fffe03f */
[----:B------:R-:W-:-:S02]  /*1680*/  CS2R R96, SRZ ;  /* 0x0000000000607805 */ /* 0x000fc4000001ff00 */
[----:B------:R-:W-:Y:S02]  /*1690*/  CS2R R94, SRZ ;  /* 0x00000000005e7805 */ /* 0x000fe4000001ff00 */
[----:B------:R-:W-:Y:S02]  /*16a0*/  CS2R R98, SRZ ;  /* 0x0000000000627805 */ /* 0x000fe4000001ff00 */
[----:B------:R-:W-:Y:S01]  /*16b0*/  CS2R R100, SRZ ;  /* 0x0000000000647805 */ /* 0x000fe2000001ff00 */
[----:B------:R-:W-:Y:S01]  /*16c0*/  UMOV UR14, UR7 ;  /* 0x00000007000e7c82 */ /* 0x000fe20008000000 */
[----:B------:R-:W-:Y:S01]  /*16d0*/  CS2R R102, SRZ ;  /* 0x0000000000667805 */ /* 0x000fe2000001ff00 */
[----:B------:R-:W-:Y:S01]  /*16e0*/  QGMMA.64x64x32.F32.E4M3.E4M3 R56, gdesc[UR12], RZ, !UPT ;  /* 0x00e000000c3879f3 */ /* 0x000fe2000c7008ff */
[----:B------:R-:W-:Y:S01]  /*16f0*/  UMOV UR12, UR6 ;  /* 0x00000006000c7c82 */ /* 0x000fe20008000000 */
[----:B------:R-:W-:Y:S01]  /*1700*/  UMOV UR13, 0x80000020 ;  /* 0x80000020000d7882 */ /* 0x000fe20000000000 */
[----:B------:R-:W-:Y:S01]  /*1710*/  UMOV UR6, 0x2 ;  /* 0x0000000200067882 */ /* 0x000fe20000000000 */
[----:B------:R-:W-:Y:S01]  /*1720*/  QGMMA.64x64x32.F32.E4M3.E4M3 R24, gdesc[UR12], RZ, !UPT ;  /* 0x00e000000c1879f3 */ /* 0x000fe2000c7008ff */
[----:B------:R-:W-:Y:S01]  /*1730*/  UIADD3 UR14, UR7, 0x2, URZ ;  /* 0x00000002070e7890 */ /* 0x000fe2000fffe03f */
[----:B------:R-:W-:Y:S01]  /*1740*/  CS2R R104, SRZ ;  /* 0x0000000000687805 */ /* 0x000fe2000001ff00 */
[----:B------:R-:W-:Y:S01]  /*1750*/  UIADD3 UR12, UR8, 0x2, URZ ;  /* 0x00000002080c7890 */ /* 0x000fe2000fffe03f */
[----:B------:R-:W-:Y:S01]  /*1760*/  CS2R R108, SRZ ;  /* 0x00000000006c7805 */ /* 0x000fe2000001ff00 */
[----:B------:R-:W-:Y:S01]  /*1770*/  ULDC UR7, c[0x0][0x50c] ;  /* 0x0001430000077ab9 */ /* 0x000fe20000000800 */
[----:B------:R-:W-:Y:S01]  /*1780*/  UIADD3 UR8, UR8, 0x202, URZ ;  /* 0x0000020208087890 */ /* 0x000fe2000fffe03f */
[----:B------:R-:W-:Y:S01]  /*1790*/  CS2R R106, SRZ ;  /* 0x00000000006a7805 */ /* 0x000fe2000001ff00 */
[----:B------:R-:W-:Y:S01]  /*17a0*/  UISETP.NE.AND UP0, UPT, UR7, 0x2, UPT ;  /* 0x000000020700788c */ /* 0x000fe2000bf05270 */
[----:B------:R-:W-:Y:S01]  /*17b0*/  CS2R R110, SRZ ;  /* 0x00000000006e7805 */ /* 0x000fe2000001ff00 */
[----:B------:R-:W-:Y:S01]  /*17c0*/  UMOV UR13, 0x80000020 ;  /* 0x80000020000d7882 */ /* 0x000fe20000000000 */
[----:B------:R-:W-:Y:S01]  /*17d0*/  UMOV UR15, 0x80000020 ;  /* 0x80000020000f7882 */ /* 0x000fe20000000000 */
[----:B------:R-:W-:Y:S01]  /*17e0*/  USEL UR7, URZ, 0x1, UP0 ;  /* 0x000000013f077887 */ /* 0x000fe20008000000 */
[----:B------:R-:W-:-:S02]  /*17f0*/  CS2R R112, SRZ ;  /* 0x0000000000707805 */ /* 0x000fc4000001ff00 */
[----:B------:R-:W-:Y:S02]  /*1800*/  CS2R R114, SRZ ;  /* 0x0000000000727805 */ /* 0x000fe4000001ff00 */
[----:B------:R-:W-:Y:S02]  /*1810*/  CS2R R116, SRZ ;  /* 0x0000000000747805 */ /* 0x000fe4000001ff00 */
[----:B------:R-:W-:Y:S02]  /*1820*/  CS2R R118, SRZ ;  /* 0x0000000000767805 */ /* 0x000fe4000001ff00 */
[----:B------:R-:W-:Y:S02]  /*1830*/  CS2R R120, SRZ ;  /* 0x0000000000787805 */ /* 0x000fe4000001ff00 */
[----:B------:R-:W-:Y:S02]  /*1840*/  ISETP.NE.AND P0, PT, RZ, UR7, PT ;  /* 0x00000007ff007c0c */ /* 0x000fe4000bf05270 */
        /* <DEDUP_REMOVED lines=10> */
[----:B------:R-:W-:Y:S02]  /*18f0*/  IMAD.MOV.U32 R143, RZ, RZ, RZ ;  /* 0x000000ffff8f7224 */ /* 0x000fe400078e00ff */
[----:B------:R-:W-:Y:S01]  /*1900*/  IMAD.MOV.U32 R145, RZ, RZ, RZ ;  /* 0x000000ffff917224 */ /* 0x000fe200078e00ff */
[----:B------:R-:W-:Y:S01]  /*1910*/  QGMMA.64x64x32.F32.E4M3.E4M3 R56, gdesc[UR12], R56 ;  /* 0x00e000000c3879f3 */ /* 0x000fe20008700838 */
[----:B------:R-:W-:Y:S01]  /*1920*/  UMOV UR12, UR8 ;  /* 0x00000008000c7c82 */ /* 0x000fe20008000000 */
[----:B------:R-:W-:-:S02]  /*1930*/  UMOV UR13, 0x80000020 ;  /* 0x80000020000d7882 */ /* 0x000fc40000000000 */
[----:B------:R-:W-:Y:S01]  /*1940*/  QGMMA.64x64x32.F32.E4M3.E4M3 R24, gdesc[UR12], R24, gsb0 ;  /* 0x00e000000c1879f3 */ /* 0x000fe20008000818 */
[----:B------:R-:W-:Y:S05]  /*1950*/  @!P0 BRA `(.L_x_18) ;  /* 0x0000000400088947 */ /* 0x000fea0003800000 */
[----:B------:R-:W-:Y:S02]  /*1960*/  WARPGROUP.DEPBAR.LE gsb0, 0x0 ;  /* 0x00008000000079c5 */ /* 0x000fe40000010000 */
[----:B------:R-:W-:-:S01]  /*1970*/  FADD R145, RZ, R56 ;  /* 0x00000038ff917221 */ /* 0x000fc20000000000 */
[----:B------:R-:W-:Y:S01]  /*1980*/  FADD R140, RZ, R57 ;  /* 0x00000039ff8c7221 */ /* 0x000fe20000000000 */
        /* <DEDUP_REMOVED lines=62> */
[----:B------:R-:W-:-:S06]  /*1d70*/  UMOV UR6, URZ ;  /* 0x0000003f00067c82 */ /* 0x000fcc0008000000 */
.L_x_18:
[----:B------:R-:W-:-:S04]  /*1d80*/  UIADD3 UR18, UR5, 0x1, URZ ;  /* 0x0000000105127890 */ /* 0x000fc8000fffe03f */
[----:B------:R-:W-:-:S04]  /*1d90*/  UISETP.NE.AND UP0, UPT, UR18, 0x4, UPT ;  /* 0x000000041200788c */ /* 0x000fc8000bf05270 */
[----:B------:R-:W-:Y:S02]  /*1da0*/  USEL UR8, URZ, 0x1, UP0 ;  /* 0x000000013f087887 */ /* 0x000fe40008000000 */
[----:B------:R-:W-:Y:S02]  /*1db0*/  USEL UR18, UR18, URZ, UP0 ;  /* 0x0000003f12127287 */ /* 0x000fe40008000000 */
[----:B------:R-:W-:-:S06]  /*1dc0*/  ULOP3.LUT UR8, UR4, UR8, URZ, 0x3c, !UPT ;  /* 0x0000000804087292 */ /* 0x000fcc000f8e3c3f */
[----:B------:R-:W-:Y:S01]  /*1dd0*/  IMAD.U32 R13, RZ, RZ, UR8 ;  /* 0x00000008ff0d7e24 */ /* 0x000fe2000f8e00ff */
[----:B------:R-:W-:-:S06]  /*1de0*/  UMOV UR8, 0x1 ;  /* 0x0000000100087882 */ /* 0x000fcc0000000000 */
.L_x_13:
[----:B------:R-:W-:-:S04]  /*1df0*/  UISETP.LT.AND UP0, UPT, UR9, 0x1, UPT ;  /* 0x000000010900788c */ /* 0x000fc8000bf01270 */
[----:B------:R-:W-:-:S04]  /*1e00*/  USEL UR12, UR9, 0x1, UP0 ;  /* 0x00000001090c7887 */ /* 0x000fc80008000000 */
[----:B------:R-:W-:-:S04]  /*1e10*/  UIADD3 UR12, UR9, -UR12, URZ ;  /* 0x8000000c090c7290 */ /* 0x000fc8000fffe03f */
[----:B------:R-:W-:-:S06]  /*1e20*/  UISETP.GE.AND UP0, UPT, UR12, 0x1, UPT ;  /* 0x000000010c00788c */ /* 0x000fcc000bf06270 */
[----:B------:R-:W-:-:S13]  /*1e30*/  PLOP3.LUT P0, PT, PT, PT, UP0, 0x80, 0x0 ;  /* 0x000000000000781c */ /* 0x000fda0003f0f008 */
[----:B------:R-:W-:Y:S05]  /*1e40*/  @!P0 BRA `(.L_x_19) ;  /* 0x00000008002c8947 */ /* 0x000fea0003800000 */
[----:B01----:R-:W-:Y:S01]  /*1e50*/  IMAD.U32 R10, RZ, RZ, UR12 ;  /* 0x0000000cff0a7e24 */ /* 0x003fe2000f8e00ff */
[----:B------:R-:W-:Y:S01]  /*1e60*/  UMOV UR19, UR5 ;  /* 0x0000000500137c82 */ /* 0x000fe20008000000 */
[----:B------:R-:W-:-:S05]  /*1e70*/  ULDC UR21, c[0x0][0x50c] ;  /* 0x0001430000157ab9 */ /* 0x000fca0000000800 */
.L_x_27:
[----:B------:R-:W-:-:S13]  /*1e80*/  ISETP.NE.AND P1, PT, R142, 0x3, PT ;  /* 0x000000038e00780c */ /* 0x000fda0003f25270 */
[----:B01----:R-:W-:Y:S05]  /*1e90*/  @!P1 BRA `(.L_x_20) ;  /* 0x0000000000049947 */ /* 0x003fea0003800000 */
[----:B------:R-:W-:Y:S01]  /*1ea0*/  BPT.TRAP 0x1 ;  /* 0x000000040000795c */ /* 0x000fe20000300000 */
.L_x_20:
[----:B------:R-:W0:Y:S01]  /*1eb0*/  S2UR UR12, SR_CgaCtaId ;  /* 0x00000000000c79c3 */ /* 0x000e220000008800 */
[----:B------:R-:W-:Y:S01]  /*1ec0*/  UMOV UR10, 0x400 ;  /* 0x00000400000a7882 */ /* 0x000fe20000000000 */
[----:B------:R-:W-:Y:S01]  /*1ed0*/  SHF.L.U32 R11, R13, 0x1f, RZ ;  /* 0x0000001f0d0b7819 */ /* 0x000fe200000006ff */
[----:B0-----:R-:W-:-:S04]  /*1ee0*/  ULEA UR10, UR12, UR10, 0x18 ;  /* 0x0000000a0c0a7291 */ /* 0x001fc8000f8ec03f */
[----:B------:R-:W-:-:S09]  /*1ef0*/  ULEA UR12, UR18, UR10, 0x3 ;  /* 0x0000000a120c7291 */ /* 0x000fd2000f8e183f */
[----:B------:R0:W1:Y:S01]  /*1f00*/  SYNCS.PHASECHK.TRANS64.TRYWAIT P0, [UR12], R11 ;  /* 0x0000000bff0075a7 */ /* 0x000062000800014c */
[----:B------:R-:W-:Y:S05]  /*1f10*/  @!P1 BRA `(.L_x_21) ;  /* 0x0000000000049947 */ /* 0x000fea0003800000 */
[----:B------:R-:W-:Y:S01]  /*1f20*/  BPT.TRAP 0x1 ;  /* 0x000000040000795c */ /* 0x000fe20000300000 */
.L_x_21:
[----:B-1----:R-:W-:Y:S05]  /*1f30*/  @P0 BRA `(.L_x_22) ;  /* 0x0000000000080947 */ /* 0x002fea0003800000 */
[----:B------:R-:W1:Y:S02]  /*1f40*/  SYNCS.PHASECHK.TRANS64.TRYWAIT P0, [UR12], R11 ;  /* 0x0000000bff0075a7 */ /* 0x000e64000800014c */
[----:B-1----:R-:W-:Y:S05]  /*1f50*/  @!P0 BRA `(.L_x_23) ;  /* 0x0000007400488947 */ /* 0x002fea0003800000 */
.L_x_22:
[----:B------:R-:W-:Y:S01]  /*1f60*/  UIADD3 UR12, UR10, 0x10100, URZ ;  /* 0x000101000a0c7890 */ /* 0x000fe2000fffe03f */
[----:B------:R-:W-:Y:S01]  /*1f70*/  WARPGROUP.ARRIVE ;  /* 0x00000000000079c5 */ /* 0x000fe20000000000 */
[----:B------:R-:W-:Y:S02]  /*1f80*/  UISETP.NE.AND UP0, UPT, UR7, URZ, UPT ;  /* 0x0000003f0700728c */ /* 0x000fe4000bf05270 */
[----:B------:R-:W-:Y:S02]  /*1f90*/  USHF.R.U32.HI UR12, URZ, 0x4, UR12 ;  /* 0x000000043f0c7899 */ /* 0x000fe4000801160c */
[----:B------:R-:W-:Y:S02]  /*1fa0*/  USEL UR8, UR8, URZ, !UP0 ;  /* 0x0000003f08087287 */ /* 0x000fe4000c000000 */
[----:B------:R-:W-:Y:S02]  /*1fb0*/  ULOP3.LUT UR12, UR12, 0x3fff, URZ, 0xc0, !UPT ;  /* 0x00003fff0c0c7892 */ /* 0x000fe4000f8ec03f */
[----:B------:R-:W-:-:S02]  /*1fc0*/  ULOP3.LUT UR7, UR11, 0x10000, URZ, 0xfc, !UPT ;  /* 0x000100000b077892 */ /* 0x000fc4000f8efc3f */
[----:B------:R-:W-:Y:S02]  /*1fd0*/  ULOP3.LUT UR12, UR12, 0x10000, URZ, 0xfc, !UPT ;  /* 0x000100000c0c7892 */ /* 0x000fe4000f8efc3f */
[----:B------:R-:W-:Y:S02]  /*1fe0*/  UISETP.NE.U32.AND UP0, UPT, UR8, URZ, UPT ;  /* 0x0000003f0800728c */ /* 0x000fe4000bf05070 */
[----:B------:R-:W-:Y:S02]  /*1ff0*/  ULEA UR8, UR18, UR7, 0xa ;  /* 0x0000000712087291 */ /* 0x000fe4000f8e503f */
[----:B------:R-:W-:Y:S02]  /*2000*/  ULEA UR7, UR18, UR12, 0x8 ;  /* 0x0000000c12077291 */ /* 0x000fe4000f8e403f */
[----:B------:R-:W-:Y:S01]  /*2010*/  UIADD3 UR20, UR8, 0x200, URZ ;  /* 0x0000020008147890 */ /* 0x000fe2000fffe03f */
[----:B------:R-:W-:Y:S02]  /*2020*/  UMOV UR13, 0x80000020 ;  /* 0x80000020000d7882 */ /* 0x000fe40000000000 */
[----:B------:R-:W-:Y:S01]  /*2030*/  UMOV UR12, UR8 ;  /* 0x00000008000c7c82 */ /* 0x000fe20008000000 */
[----:B------:R-:W-:Y:S01]  /*2040*/  UMOV UR15, 0x80000020 ;  /* 0x80000020000f7882 */ /* 0x000fe20000000000 */
[----:B------:R-:W-:Y:S01]  /*2050*/  UMOV UR14, UR7 ;  /* 0x00000007000e7c82 */ /* 0x000fe20008000000 */
[----:B------:R-:W-:Y:S01]  /*2060*/  UIADD3 UR6, UR6, 0x2, URZ ;  /* 0x0000000206067890 */ /* 0x000fe2000fffe03f */
[----:B------:R-:W-:Y:S01]  /*2070*/  QGMMA.64x64x32.F32.E4M3.E4M3 R56, gdesc[UR12], R56, UP0 ;  /* 0x00e000000c3879f3 */ /* 0x000fe2000bf00838 */
[----:B------:R-:W-:Y:S01]  /*2080*/  UMOV UR12, UR20 ;  /* 0x00000014000c7c82 */ /* 0x000fe20008000000 */
[----:B------:R-:W-:-:S02]  /*2090*/  UMOV UR13, 0x80000020 ;  /* 0x80000020000d7882 */ /* 0x000fc40000000000 */
[----:B------:R-:W-:Y:S01]  /*20a0*/  QGMMA.64x64x32.F32.E4M3.E4M3 R24, gdesc[UR12], R24, UP0 ;  /* 0x00e000000c1879f3 */ /* 0x000fe2000bf00818 */
[----:B------:R-:W-:Y:S02]  /*20b0*/  UIADD3 UR12, UR8, 0x2, URZ ;  /* 0x00000002080c7890 */ /* 0x000fe4000fffe03f */
[----:B------:R-:W-:Y:S02]  /*20c0*/  UIADD3 UR14, UR7, 0x2, URZ ;  /* 0x00000002070e7890 */ /* 0x000fe4000fffe03f */
[----:B------:R-:W-:Y:S01]  /*20d0*/  UIADD3 UR8, UR8, 0x202, URZ ;  /* 0x0000020208087890 */ /* 0x000fe2000fffe03f */
[----:B------:R-:W-:Y:S01]  /*20e0*/  UMOV UR13, 0x80000020 ;  /* 0x80000020000d7882 */ /* 0x000fe20000000000 */
[----:B------:R-:W-:Y:S01]  /*20f0*/  UMOV UR15, 0x80000020 ;  /* 0x80000020000f7882 */ /* 0x000fe20000000000 */
[----:B------:R-:W-:-:S04]  /*2100*/  UISETP.NE.AND UP0, UPT, UR6, UR21, UPT ;  /* 0x000000150600728c */ /* 0x000fc8000bf05270 */
[----:B------:R-:W-:-:S06]  /*2110*/  USEL UR7, URZ, 0x1, UP0 ;  /* 0x000000013f077887 */ /* 0x000fcc0008000000 */
[----:B------:R-:W-:Y:S01]  /*2120*/  ISETP.NE.AND P0, PT, RZ, UR7, PT ;  /* 0x00000007ff007c0c */ /* 0x000fe2000bf05270 */
[----:B------:R-:W-:Y:S01]  /*2130*/  QGMMA.64x64x32.F32.E4M3.E4M3 R56, gdesc[UR12], R56 ;  /* 0x00e000000c3879f3 */ /* 0x000fe20008700838 */
[----:B------:R-:W-:Y:S01]  /*2140*/  UMOV UR12, UR8 ;  /* 0x00000008000c7c82 */ /* 0x000fe20008000000 */
[----:B------:R-:W-:Y:S02]  /*2150*/  UMOV UR13, 0x80000020 ;  /* 0x80000020000d7882 */ /* 0x000fe40000000000 */
[----:B------:R-:W-:Y:S03]  /*2160*/  QGMMA.64x64x32.F32.E4M3.E4M3 R24, gdesc[UR12], R24, gsb0 ;  /* 0x00e000000c1879f3 */ /* 0x000fe60008000818 */
[----:B------:R-:W-:-:S05]  /*2170*/  WARPGROUP.DEPBAR.LE gsb0, 0x1 ;  /* 0x00008000000079c5 */ /* 0x000fca0000010100 */
[----:B------:R-:W-:Y:S05]  /*2180*/  @!P0 BRA `(.L_x_24) ;  /* 0x0000000400088947 */ /* 0x000fea0003800000 */
[----:B------:R-:W-:Y:S02]  /*2190*/  WARPGROUP.DEPBAR.LE gsb0, 0x0 ;  /* 0x00008000000079c5 */ /* 0x000fe40000010000 */
[----:B------:R-:W-:-:S01]  /*21a0*/  FADD R145, R56, R145 ;  /* 0x0000009138917221 */ /* 0x000fc20000000000 */
[----:B------:R-:W-:Y:S01]  /*21b0*/  FADD R140, R57, R140 ;  /* 0x0000008c398c7221 */ /* 0x000fe20000000000 */
        /* <DEDUP_REMOVED lines=62> */
[----:B------:R-:W-:-:S06]  /*25a0*/  UMOV UR6, URZ ;  /* 0x0000003f00067c82 */ /* 0x000fcc0008000000 */
.L_x_24:
[----:B------:R-:W-:Y:S05]  /*25b0*/  @!P1 BRA `(.L_x_25) ;  /* 0x0000000000049947 */ /* 0x000fea0003800000 */
[----:B------:R-:W-:Y:S01]  /*25c0*/  BPT.TRAP 0x1 ;  /* 0x000000040000795c */ /* 0x000fe20000300000 */
.L_x_25:
[----:B------:R-:W-:Y:S01]  /*25d0*/  ULEA UR8, UR19, UR10, 0x3 ;  /* 0x0000000a13087291 */ /* 0x000fe2000f8e183f */
[----:B------:R-:W-:-:S03]  /*25e0*/  ISETP.GT.U32.AND P0, PT, R4, 0x1, PT ;  /* 0x000000010400780c */ /* 0x000fc60003f04070 */
[----:B------:R-:W-:-:S04]  /*25f0*/  UIADD3 UR8, UR8, 0x20, URZ ;  /* 0x0000002008087890 */ /* 0x000fc8000fffe03f */
[----:B------:R-:W-:-:S09]  /*2600*/  UPRMT UR8, URZ, 0x654, UR8 ;  /* 0x000006543f087896 */ /* 0x000fd20008000008 */
[----:B------:R-:W-:Y:S01]  /*2610*/  SYNCS.ARRIVE.TRANS64.RED.A1T0 RZ, [UR8], RZ ;  /* 0x000000ffffff79a7 */ /* 0x000fe20008100408 */
[----:B------:R-:W-:Y:S05]  /*2620*/  @P0 BRA `(.L_x_26) ;  /* 0x0000000000040947 */ /* 0x000fea0003800000 */
[----:B------:R-:W-:Y:S01]  /*2630*/  BPT.TRAP 0x1 ;  /* 0x000000040000795c */ /* 0x000fe20000300000 */
.L_x_26:
[----:B------:R-:W-:Y:S01]  /*2640*/  UIADD3 UR18, UR18, 0x1, URZ ;  /* 0x0000000112127890 */ /* 0x000fe2000fffe03f */
[C---:B------:R-:W-:Y:S01]  /*2650*/  ISETP.GT.AND P0, PT, R10.reuse, 0x1, PT ;  /* 0x000000010a00780c */ /* 0x040fe20003f04270 */
[----:B------:R-:W-:Y:S01]  /*2660*/  UIADD3 UR19, UR19, 0x1, URZ ;  /* 0x0000000113137890 */ /* 0x000fe2000fffe03f */
[----:B------:R-:W-:Y:S01]  /*2670*/  VIADD R10, R10, 0xffffffff ;  /* 0xffffffff0a0a7836 */ /* 0x000fe20000000000 */
[----:B------:R-:W-:Y:S02]  /*2680*/  UISETP.NE.AND UP0, UPT, UR18, 0x4, UPT ;  /* 0x000000041200788c */ /* 0x000fe4000bf05270 */
[----:B------:R-:W-:Y:S02]  /*2690*/  UISETP.NE.AND UP1, UPT, UR19, 0x4, UPT ;  /* 0x000000041300788c */ /* 0x000fe4000bf25270 */
[----:B------:R-:W-:Y:S02]  /*26a0*/  USEL UR8, URZ, 0x1, UP0 ;  /* 0x000000013f087887 */ /* 0x000fe40008000000 */
[----:B------:R-:W-:-:S02]  /*26b0*/  USEL UR18, UR18, URZ, UP0 ;  /* 0x0000003f12127287 */ /* 0x000fc40008000000 */
[----:B------:R-:W-:Y:S02]  /*26c0*/  USEL UR19, UR19, URZ, UP1 ;  /* 0x0000003f13137287 */ /* 0x000fe40008800000 */
[----:B------:R-:W-:Y:S01]  /*26d0*/  LOP3.LUT R13, R13, UR8, RZ, 0x3c, !PT ;  /* 0x000000080d0d7c12 */ /* 0x000fe2000f8e3cff */
[----:B------:R-:W-:Y:S01]  /*26e0*/  UMOV UR8, 0x1 ;  /* 0x0000000100087882 */ /* 0x000fe20000000000 */
[----:B------:R-:W-:Y:S08]  /*26f0*/  @P0 BRA `(.L_x_27) ;  /* 0xfffffff400e00947 */ /* 0x000ff0000383ffff */
.L_x_19:
[----:B------:R-:W-:Y:S01]  /*2700*/  UISETP.NE.AND UP0, UPT, UR6, URZ, UPT ;  /* 0x0000003f0600728c */ /* 0x000fe2000bf05270 */
[----:B01----:R-:W0:Y:S03]  /*2710*/  LDC R10, c[0x0][0x28c] ;  /* 0x0000a300ff0a7b82 */ /* 0x003e260000000800 */
[----:B------:R-:W-:-:S06]  /*2720*/  USEL UR6, URZ, 0x1, !UP0 ;  /* 0x000000013f067887 */ /* 0x000fcc000c000000 */
[----:B------:R-:W-:Y:S02]  /*2730*/  ISETP.NE.AND P0, PT, RZ, UR6, PT ;  /* 0x00000006ff007c0c */ /* 0x000fe4000bf05270 */
[----:B0-----:R-:W-:-:S11]  /*2740*/  ISETP.GE.AND P1, PT, R10, 0x1, PT ;  /* 0x000000010a00780c */ /* 0x001fd60003f26270 */
[----:B------:R-:W-:Y:S05]  /*2750*/  @!P0 BRA `(.L_x_28) ;  /* 0x0000000400048947 */ /* 0x000fea0003800000 */
[----:B------:R-:W-:Y:S02]  /*2760*/  WARPGROUP.DEPBAR.LE gsb0, 0x0 ;  /* 0x00008000000079c5 */ /* 0x000fe40000010000 */
[----:B------:R-:W-:Y:S01]  /*2770*/  FADD R145, R56, R145 ;  /* 0x0000009138917221 */ /* 0x000fe20000000000 */
        /* <DEDUP_REMOVED lines=62> */
[----:B------:R-:W-:-:S07]  /*2b60*/  FADD R18, R18, R55 ;  /* 0x0000003712127221 */ /* 0x000fce0000000000 */
.L_x_28:
[----:B------:R-:W-:Y:S02]  /*2b70*/  WARPGROUP.DEPBAR.LE gsb0, 0x0 ;  /* 0x00008000000079c5 */ /* 0x000fe40000010000 */
[----:B------:R-:W-:Y:S05]  /*2b80*/  @!P1 BRA `(.L_x_29) ;  /* 0x0000000000389947 */ /* 0x000fea0003800000 */
[----:B------:R-:W-:-:S13]  /*2b90*/  ISETP.NE.AND P0, PT, R142, 0x3, PT ;  /* 0x000000038e00780c */ /* 0x000fda0003f05270 */
[----:B------:R-:W-:Y:S05]  /*2ba0*/  @!P0 BRA `(.L_x_30) ;  /* 0x0000000000048947 */ /* 0x000fea0003800000 */
[----:B------:R-:W-:Y:S01]  /*2bb0*/  BPT.TRAP 0x1 ;  /* 0x000000040000795c */ /* 0x000fe20000300000 */
.L_x_30:
[----:B------:R-:W-:Y:S01]  /*2bc0*/  UISETP.LT.AND UP0, UPT, UR9, 0x1, UPT ;  /* 0x000000010900788c */ /* 0x000fe2000bf01270 */
[----:B------:R-:W-:-:S03]  /*2bd0*/  ISETP.GT.U32.AND P0, PT, R4, 0x1, PT ;  /* 0x000000010400780c */ /* 0x000fc60003f04070 */
[----:B------:R-:W-:-:S04]  /*2be0*/  USEL UR6, UR9, 0x1, UP0 ;  /* 0x0000000109067887 */ /* 0x000fc80008000000 */
[----:B------:R-:W-:-:S04]  /*2bf0*/  UIADD3 UR6, UR5, UR9, -UR6 ;  /* 0x0000000905067290 */ /* 0x000fc8000fffe806 */
[----:B------:R-:W-:-:S04]  /*2c00*/  USHF.L.U32 UR6, UR6, 0x3, URZ ;  /* 0x0000000306067899 */ /* 0x000fc8000800063f */
[----:B------:R-:W-:-:S04]  /*2c10*/  ULOP3.LUT UR6, UR6, 0x18, URZ, 0xc0, !UPT ;  /* 0x0000001806067892 */ /* 0x000fc8000f8ec03f */
[----:B------:R-:W-:-:S04]  /*2c20*/  UIADD3 UR6, UR10, 0x20, UR6 ;  /* 0x000000200a067890 */ /* 0x000fc8000fffe006 */
[----:B------:R-:W-:-:S09]  /*2c30*/  UPRMT UR6, URZ, 0x654, UR6 ;  /* 0x000006543f067896 */ /* 0x000fd20008000006 */
[----:B------:R-:W-:Y:S01]  /*2c40*/  SYNCS.ARRIVE.TRANS64.RED.A1T0 RZ, [UR6], RZ ;  /* 0x000000ffffff79a7 */ /* 0x000fe20008100406 */
[----:B------:R-:W-:Y:S05]  /*2c50*/  @P0 BRA `(.L_x_29) ;  /* 0x0000000000040947 */ /* 0x000fea0003800000 */
[----:B------:R-:W-:Y:S01]  /*2c60*/  BPT.TRAP 0x1 ;  /* 0x000000040000795c */ /* 0x000fe20000300000 */
.L_x_29:
[----:B------:R-:W0:Y:S01]  /*2c70*/  LDC R14, c[0x0][0x288] ;  /* 0x0000a200ff0e7b82 */ /* 0x000e220000000800 */
[----:B------:R-:W-:Y:S01]  /*2c80*/  IMAD.SHL.U32 R33, R6, 0x40, RZ ;  /* 0x0000004006217824 */ /* 0x000fe200078e00ff */
[--C-:B------:R-:W-:Y:S01]  /*2c90*/  SHF.R.U32.HI R10, RZ, 0x2, R0.reuse ;  /* 0x00000002ff0a7819 */ /* 0x100fe20000011600 */
[----:B------:R-:W-:Y:S01]  /*2ca0*/  IMAD.SHL.U32 R34, R7, 0x100, RZ ;  /* 0x0000010007227824 */ /* 0x000fe200078e00ff */
[C---:B------:R-:W-:Y:S01]  /*2cb0*/  LOP3.LUT R12, R0.reuse, 0x60, RZ, 0xc0, !PT ;  /* 0x00000060000c7812 */ /* 0x040fe200078ec0ff */
[----:B------:R-:W-:Y:S01]  /*2cc0*/  ULDC UR6, c[0x0][0x284] ;  /* 0x0000a10000067ab9 */ /* 0x000fe20000000800 */
[----:B------:R-:W-:Y:S01]  /*2cd0*/  SHF.R.U32.HI R13, RZ, 0x7, R0 ;  /* 0x00000007ff0d7819 */ /* 0x000fe20000011600 */
[----:B------:R-:W-:Y:S01]  /*2ce0*/  IMAD.SHL.U32 R26, R0, 0x2, RZ ;  /* 0x00000002001a7824 */ /* 0x000fe200078e00ff */
[----:B------:R-:W-:Y:S01]  /*2cf0*/  LOP3.LUT R11, R10, 0x7, RZ, 0xc0, !PT ;  /* 0x000000070a0b7812 */ /* 0x000fe200078ec0ff */
[----:B------:R-:W-:Y:S01]  /*2d00*/  IMAD.MOV.U32 R32, RZ, RZ, -0x1 ;  /* 0xffffffffff207424 */ /* 0x000fe200078e00ff */
[----:B------:R-:W-:-:S02]  /*2d10*/  SHF.R.U32.HI R12, RZ, 0x1, R12 ;  /* 0x00000001ff0c7819 */ /* 0x000fc4000001160c */
[----:B------:R-:W-:Y:S02]  /*2d20*/  LOP3.LUT R10, R13, 0x1, RZ, 0xc0, !PT ;  /* 0x000000010d0a7812 */ /* 0x000fe400078ec0ff */
[----:B------:R-:W-:Y:S02]  /*2d30*/  IADD3 R15, RZ, -R12, -R11 ;  /* 0x8000000cff0f7210 */ /* 0x000fe40007ffe80b */
[----:B------:R-:W-:Y:S01]  /*2d40*/  LOP3.LUT R13, R0, 0x3, RZ, 0xc0, !PT ;  /* 0x00000003000d7812 */ /* 0x000fe200078ec0ff */
[C---:B------:R-:W-:Y:S01]  /*2d50*/  IMAD.SHL.U32 R24, R10.reuse, 0x40, RZ ;  /* 0x000000400a187824 */ /* 0x040fe200078e00ff */
[----:B------:R-:W-:Y:S01]  /*2d60*/  LOP3.LUT R26, R33, 0x6, R26, 0xf8, !PT ;  /* 0x00000006211a7812 */ /* 0x000fe200078ef81a */
[----:B------:R-:W-:-:S03]  /*2d70*/  IMAD R15, R10, -0x40, R15 ;  /* 0xffffffc00a0f7824 */ /* 0x000fc600078e020f */
[----:B------:R-:W-:Y:S01]  /*2d80*/  LOP3.LUT R35, R24, 0x40, R11, 0xe2, !PT ;  /* 0x0000004018237812 */ /* 0x000fe200078ee20b */
[----:B------:R-:W-:Y:S01]  /*2d90*/  IMAD.WIDE R24, R7, 0x100, RZ ;  /* 0x0000010007187825 */ /* 0x000fe200078e02ff */
[----:B0-----:R-:W-:-:S03]  /*2da0*/  ISETP.GE.AND P0, PT, R33, R14, PT ;  /* 0x0000000e2100720c */ /* 0x001fc60003f06270 */
[----:B------:R-:W-:Y:S01]  /*2db0*/  IMAD R6, R13, -0x2, R14 ;  /* 0xfffffffe0d067824 */ /* 0x000fe200078e020e */
[C---:B------:R-:W-:Y:S02]  /*2dc0*/  ISETP.GE.OR P0, PT, R34.reuse, UR6, P0 ;  /* 0x0000000622007c0c */ /* 0x040fe40008706670 */
[----:B------:R-:W-:Y:S01]  /*2dd0*/  IADD3 R34, -R34, UR6, R15 ;  /* 0x0000000622227c10 */ /* 0x000fe2000fffe10f */
[----:B------:R-:W-:Y:S01]  /*2de0*/  IMAD.IADD R33, R6, 0x1, -R33 ;  /* 0x0000000106217824 */ /* 0x000fe200078e0a21 */
[----:B------:R-:W-:-:S09]  /*2df0*/  LOP3.LUT R35, R24, R35, R12, 0xfe, !PT ;  /* 0x0000002318237212 */ /* 0x000fd200078efe0c */
[----:B------:R-:W-:Y:S05]  /*2e00*/  @P0 BRA `(.L_x_31) ;  /* 0x0000004800200947 */ /* 0x000fea0003800000 */
[----:B------:R-:W0:Y:S01]  /*2e10*/  LDC.64 R30, c[0x0][0x5c8] ;  /* 0x00017200ff1e7b82 */ /* 0x000e220000000a00 */
[----:B------:R-:W-:Y:S01]  /*2e20*/  SHF.R.S32.HI R36, RZ, 0x1f, R5 ;  /* 0x0000001fff247819 */ /* 0x000fe20000011405 */
[----:B------:R-:W-:Y:S01]  /*2e30*/  ULDC.64 UR6, c[0x0][0x5d0] ;  /* 0x0001740000067ab9 */ /* 0x000fe20000000a00 */
[----:B------:R-:W-:Y:S01]  /*2e40*/  SHF.R.S32.HI R27, RZ, 0x1f, R26 ;  /* 0x0000001fff1b7819 */ /* 0x000fe2000001141a */
[----:B------:R-:W-:Y:S02]  /*2e50*/  BSSY B0, `(.L_x_31) ;  /* 0x0000483000007945 */ /* 0x000fe40003800000 */
[----:B------:R-:W-:-:S04]  /*2e60*/  IMAD R6, R36, UR6, RZ ;  /* 0x0000000624067c24 */ /* 0x000fc8000f8e02ff */
[C---:B------:R-:W-:Y:S02]  /*2e70*/  IMAD R11, R5.reuse, UR7, R6 ;  /* 0x00000007050b7c24 */ /* 0x040fe4000f8e0206 */
[----:B------:R-:W-:Y:S01]  /*2e80*/  IMAD.WIDE.U32 R6, R5, UR6, R26 ;  /* 0x0000000605067c25 */ /* 0x000fe2000f8e001a */
[----:B------:R-:W-:-:S03]  /*2e90*/  ULDC.64 UR6, c[0x0][0x5c0] ;  /* 0x0001700000067ab9 */ /* 0x000fc60000000a00 */
[----:B------:R-:W-:Y:S02]  /*2ea0*/  IMAD.IADD R7, R7, 0x1, R11 ;  /* 0x0000000107077824 */ /* 0x000fe400078e020b */
[----:B0-----:R-:W-:Y:S01]  /*2eb0*/  IMAD R10, R25, R30, RZ ;  /* 0x0000001e190a7224 */ /* 0x001fe200078e02ff */
[----:B------:R-:W-:-:S03]  /*2ec0*/  SHF.L.U64.HI R28, R30, 0x7, R31 ;  /* 0x000000071e1c7819 */ /* 0x000fc6000001021f */
[C---:B------:R-:W-:Y:S02]  /*2ed0*/  IMAD R13, R35.reuse, R31, R10 ;  /* 0x0000001f230d7224 */ /* 0x040fe400078e020a */
[----:B------:R-:W-:-:S04]  /*2ee0*/  IMAD.WIDE.U32 R10, R35, R30, R6 ;  /* 0x0000001e230a7225 */ /* 0x000fc800078e0006 */
[----:B------:R-:W-:Y:S01]  /*2ef0*/  IMAD.IADD R11, R11, 0x1, R13 ;  /* 0x000000010b0b7824 */ /* 0x000fe200078e020d */
[----:B------:R-:W-:Y:S01]  /*2f00*/  IADD3 R14, P2, R10, UR6, RZ ;  /* 0x000000060a0e7c10 */ /* 0x000fe2000ff5e0ff */
[C---:B------:R-:W-:Y:S01]  /*2f10*/  IMAD.SHL.U32 R7, R30.reuse, 0x80, RZ ;  /* 0x000000801e077824 */ /* 0x040fe200078e00ff */
[C---:B------:R-:W-:Y:S02]  /*2f20*/  LEA R6, P4, R30.reuse, R10, 0x3 ;  /* 0x0000000a1e067211 */ /* 0x040fe400078818ff */
[----:B------:R-:W-:Y:S02]  /*2f30*/  IADD3.X R15, R11, UR7, RZ, P2, !PT ;  /* 0x000000070b0f7c10 */ /* 0x000fe400097fe4ff */
[----:B---3-5:R-:W-:Y:S02]  /*2f40*/  FSETP.NEU.AND P2, PT, R9, RZ, PT ;  /* 0x000000ff0900720b */ /* 0x028fe40003f4d000 */
[----:B------:R-:W-:Y:S02]  /*2f50*/  LEA.HI.X R29, R30, R11, R31, 0x3, P4 ;  /* 0x0000000b1e1d7211 */ /* 0x000fe400020f1c1f */
[----:B------:R-:W-:-:S02]  /*2f60*/  IADD3 R12, P4, R6, UR6, RZ ;  /* 0x00000006060c7c10 */ /* 0x000fc4000ff9e0ff */
[--C-:B------:R-:W-:Y:S02]  /*2f70*/  IADD3 R10, P1, P0, R10, UR6, R7.reuse ;  /* 0x000000060a0a7c10 */ /* 0x100fe4000f83e007 */
[----:B------:R-:W-:Y:S02]  /*2f80*/  IADD3 R6, P5, P6, R6, UR6, R7 ;  /* 0x0000000606067c10 */ /* 0x000fe4000febe007 */
[--C-:B------:R-:W-:Y:S02]  /*2f90*/  IADD3.X R11, R11, UR7, R28.reuse, P1, P0 ;  /* 0x000000070b0b7c10 */ /* 0x100fe40008fe041c */
[C---:B------:R-:W-:Y:S02]  /*2fa0*/  IADD3.X R13, R29.reuse, UR7, RZ, P4, !PT ;  /* 0x000000071d0d7c10 */ /* 0x040fe4000a7fe4ff */
[----:B------:R-:W-:Y:S01]  /*2fb0*/  IADD3.X R7, R29, UR7, R28, P5, P6 ;  /* 0x000000071d077c10 */ /* 0x000fe2000afec41c */
[----:B------:R-:W-:Y:S06]  /*2fc0*/  @!P2 BRA `(.L_x_32) ;  /* 0x00000034009ca947 */ /* 0x000fec0003800000 */
[----:B------:R-:W-:Y:S01]  /*2fd0*/  ULDC.64 UR6, c[0x0][0x5b8] ;  /* 0x00016e0000067ab9 */ /* 0x000fe20000000a00 */
[----:B------:R-:W-:Y:S01]  /*2fe0*/  ISETP.GE.AND P0, PT, R34, 0x1, PT ;  /* 0x000000012200780c */ /* 0x000fe20003f06270 */
[----:B------:R-:W-:Y:S01]  /*2ff0*/  IMAD R28, R36, UR6, RZ ;  /* 0x00000006241c7c24 */ /* 0x000fe2000f8e02ff */
[----:B------:R-:W-:Y:S01]  /*3000*/  ULDC.64 UR10, c[0x0][0x5a8] ;  /* 0x00016a00000a7ab9 */ /* 0x000fe20000000a00 */
[----:B------:R-:W-:Y:S01]  /*3010*/  IMAD.WIDE.U32 R26, R5, UR6, R26 ;  /* 0x00000006051a7c25 */ /* 0x000fe2000f8e001a */
[----:B------:R-:W-:Y:S01]  /*3020*/  ISETP.LT.OR P4, PT, R33, 0x1, !P0 ;  /* 0x000000012100780c */ /* 0x000fe20004781670 */
[----:B------:R-:W-:Y:S02]  /*3030*/  BSSY B1, `(.L_x_33) ;  /* 0x000000c000017945 */ /* 0x000fe40003800000 */
[----:B------:R-:W-:Y:S01]  /*3040*/  IMAD R5, R5, UR7, R28 ;  /* 0x0000000705057c24 */ /* 0x000fe2000f8e021c */
[----:B------:R-:W-:Y:S02]  /*3050*/  ULDC.64 UR6, c[0x0][0x5b0] ;  /* 0x00016c0000067ab9 */ /* 0x000fe40000000a00 */
[----:B------:R-:W-:-:S02]  /*3060*/  IMAD R30, R25, UR6, RZ ;  /* 0x00000006191e7c24 */ /* 0x000fc4000f8e02ff */
[----:B------:R-:W-:Y:S02]  /*3070*/  IMAD.IADD R27, R27, 0x1, R5 ;  /* 0x000000011b1b7824 */ /* 0x000fe400078e0205 */
[C---:B------:R-:W-:Y:S02]  /*3080*/  IMAD R5, R35.reuse, UR7, R30 ;  /* 0x0000000723057c24 */ /* 0x040fe4000f8e021e */
[----:B------:R-:W-:-:S03]  /*3090*/  IMAD.WIDE.U32 R28, R35, UR6, R26 ;  /* 0x00000006231c7c25 */ /* 0x000fc6000f8e001a */
[----:B------:R-:W-:-:S04]  /*30a0*/  IADD3 R28, P1, R28, UR10, RZ ;  /* 0x0000000a1c1c7c10 */ /* 0x000fc8000ff3e0ff */
[--C-:B------:R-:W-:Y:S02]  /*30b0*/  IADD3.X R29, R29, UR11, R5.reuse, P1, !PT ;  /* 0x0000000b1d1d7c10 */ /* 0x100fe40008ffe405 */
[----:B------:R-:W-:Y:S01]  /*30c0*/  PRMT R5, RZ, 0x7610, R5 ;  /* 0x00007610ff057816 */ /* 0x000fe20000000005 */
[----:B------:R-:W-:Y:S06]  /*30d0*/  @P4 BRA `(.L_x_34) ;  /* 0x0000000000044947 */ /* 0x000fec0003800000 */
[----:B------:R0:W5:Y:S02]  /*30e0*/  LDG.E.U8 R5, desc[UR16][R28.64] ;  /* 0x000000101c057981 */ /* 0x000164000c1e1100 */
.L_x_34:
[----:B------:R-:W-:Y:S05]  /*30f0*/  BSYNC B1 ;  /* 0x0000000000017941 */ /* 0x000fea0003800000 */
.L_x_33:
[----:B-----5:R-:W-:Y:S01]  /*3100*/  LOP3.LUT R5, R5, 0xff, RZ, 0xc0, !PT ;  /* 0x000000ff05057812 */ /* 0x020fe200078ec0ff */
[----:B------:R-:W-:Y:S01]  /*3110*/  BSSY B1, `(.L_x_35) ;  /* 0x000000b000017945 */ /* 0x000fe20003800000 */
[----:B------:R-:W-:Y:S02]  /*3120*/  ISETP.LT.OR P2, PT, R33, 0x2, !P0 ;  /* 0x000000022100780c */ /* 0x000fe40004741670 */
[----:B------:R-:W-:-:S05]  /*3130*/  F2FP.F16.E4M3.UNPACK_B R5, R5 ;  /* 0x00000005ff05723e */ /* 0x000fca00020006ff */
[----:B------:R-:W-:Y:S01]  /*3140*/  HADD2.F32 R30, -RZ, R5.H0_H0 ;  /* 0x20000005ff1e7230 */ /* 0x000fe20000004100 */
[----:B------:R-:W-:-:S04]  /*3150*/  PRMT R5, RZ, 0x7610, R5 ;  /* 0x00007610ff057816 */ /* 0x000fc80000000005 */
[----:B------:R-:W-:-:S04]  /*3160*/  FMUL R30, R30, R9 ;  /* 0x000000091e1e7220 */ /* 0x000fc80000400000 */
[----:B--2---:R-:W-:-:S05]  /*3170*/  FFMA R30, R145, R8, R30 ;  /* 0x00000008911e7223 */ /* 0x004fca000000001e */
[----:B------:R-:W-:-:S05]  /*3180*/  F2FP.SATFINITE.E4M3.F32.PACK_AB_MERGE_C R31, RZ, R30, RZ ;  /* 0x0000001eff1f723e */ /* 0x000fca00048070ff */
[----:B------:R1:W-:Y:S01]  /*3190*/  @!P4 STG.E.U8 desc[UR16][R14.64], R31 ;  /* 0x0000001f0e00c986 */ /* 0x0003e2000c101110 */
[----:B------:R-:W-:Y:S05]  /*31a0*/  @P2 BRA `(.L_x_36) ;  /* 0x0000000000042947 */ /* 0x000fea0003800000 */
[----:B------:R2:W5:Y:S02]  /*31b0*/  LDG.E.U8 R5, desc[UR16][R28.64+0x1] ;  /* 0x000001101c057981 */ /* 0x000564000c1e1100 */
.L_x_36:
[----:B------:R-:W-:Y:S05]  /*31c0*/  BSYNC B1 ;  /* 0x0000000000017941 */ /* 0x000fea0003800000 */
.L_x_35:
[----:B-----5:R-:W-:Y:S01]  /*31d0*/  LOP3.LUT R5, R5, 0xff, RZ, 0xc0, !PT ;  /* 0x000000ff05057812 */ /* 0x020fe200078ec0ff */
[----:B------:R-:W-:Y:S01]  /*31e0*/  BSSY B1, `(.L_x_37) ;  /* 0x0000013000017945 */ /* 0x000fe20003800000 */
[----:B------:R-:W-:Y:S02]  /*31f0*/  IADD3 R37, P1, R35, 0x8, RZ ;  /* 0x0000000823257810 */ /* 0x000fe40007f3e0ff */
[----:B------:R-:W-:-:S03]  /*3200*/  F2FP.F16.E4M3.UNPACK_B R5, R5 ;  /* 0x00000005ff05723e */ /* 0x000fc600020006ff */
[----:B-1----:R-:W-:Y:S01]  /*3210*/  IMAD.X R31, RZ, RZ, R25, P1 ;  /* 0x000000ffff1f7224 */ /* 0x002fe200008e0619 */
[----:B------:R-:W-:Y:S01]  /*3220*/  ISETP.GE.AND P1, PT, R34, 0x9, PT ;  /* 0x000000092200780c */ /* 0x000fe20003f26270 */
[----:B------:R-:W-:Y:S02]  /*3230*/  HADD2.F32 R30, -RZ, R5.H0_H0 ;  /* 0x20000005ff1e7230 */ /* 0x000fe40000004100 */
[----:B------:R-:W-:Y:S01]  /*3240*/  IMAD R36, R31, UR6, RZ ;  /* 0x000000061f247c24 */ /* 0x000fe2000f8e02ff */
[----:B------:R-:W-:Y:S02]  /*3250*/  ISETP.LT.OR P5, PT, R33, 0x1, !P1 ;  /* 0x000000012100780c */ /* 0x000fe40004fa1670 */
[----:B------:R-:W-:Y:S01]  /*3260*/  FMUL R5, R30, R9 ;  /* 0x000000091e057220 */ /* 0x000fe20000400000 */
[----:B------:R-:W-:-:S04]  /*3270*/  IMAD.WIDE.U32 R30, R37, UR6, R26 ;  /* 0x00000006251e7c25 */ /* 0x000fc8000f8e001a */
[----:B------:R-:W-:Y:S01]  /*3280*/  FFMA R5, R140, R8, R5 ;  /* 0x000000088c057223 */ /* 0x000fe20000000005 */
[----:B------:R-:W-:Y:S01]  /*3290*/  IMAD R37, R37, UR7, R36 ;  /* 0x0000000725257c24 */ /* 0x000fe2000f8e0224 */
[----:B------:R-:W-:-:S03]  /*32a0*/  IADD3 R30, P4, R30, UR10, RZ ;  /* 0x0000000a1e1e7c10 */ /* 0x000fc6000ff9e0ff */
[----:B------:R-:W-:Y:S02]  /*32b0*/  F2FP.SATFINITE.E4M3.F32.PACK_AB_MERGE_C R39, RZ, R5, RZ ;  /* 0x00000005ff27723e */ /* 0x000fe400048070ff */
[----:B------:R-:W-:Y:S02]  /*32c0*/  IADD3.X R31, R31, UR11, R37, P4, !PT ;  /* 0x0000000b1f1f7c10 */ /* 0x000fe4000a7fe425 */
[----:B------:R-:W-:Y:S01]  /*32d0*/  PRMT R5, RZ, 0x7610, R5 ;  /* 0x00007610ff057816 */ /* 0x000fe20000000005 */
[----:B------:R1:W-:Y:S01]  /*32e0*/  @!P2 STG.E.U8 desc[UR16][R14.64+0x1], R39 ;  /* 0x000001270e00a986 */ /* 0x0003e2000c101110 */
[----:B------:R-:W-:Y:S05]  /*32f0*/  @P5 BRA `(.L_x_38) ;  /* 0x0000000000045947 */ /* 0x000fea0003800000 */
[----:B------:R3:W5:Y:S02]  /*3300*/  LDG.E.U8 R5, desc[UR16][R30.64] ;  /* 0x000000101e057981 */ /* 0x000764000c1e1100 */
.L_x_38:
[----:B------:R-:W-:Y:S05]  /*3310*/  BSYNC B1 ;  /* 0x0000000000017941 */ /* 0x000fea0003800000 */
.L_x_37:
[----:B-----5:R-:W-:Y:S01]  /*3320*/  LOP3.LUT R5, R5, 0xff, RZ, 0xc0, !PT ;  /* 0x000000ff05057812 */ /* 0x020fe200078ec0ff */
[----:B------:R-:W-:Y:S01]  /*3330*/  BSSY B1, `(.L_x_39) ;  /* 0x000000b000017945 */ /* 0x000fe20003800000 */
[----:B------:R-:W-:Y:S02]  /*3340*/  ISETP.LT.OR P2, PT, R33, 0x2, !P1 ;  /* 0x000000022100780c */ /* 0x000fe40004f41670 */
[----:B------:R-:W-:-:S05]  /*3350*/  F2FP.F16.E4M3.UNPACK_B R5, R5 ;  /* 0x00000005ff05723e */ /* 0x000fca00020006ff */
[----:B------:R-:W-:Y:S01]  /*3360*/  HADD2.F32 R36, -RZ, R5.H0_H0 ;  /* 0x20000005ff247230 */ /* 0x000fe20000004100 */
[----:B------:R-:W-:-:S04]  /*3370*/  PRMT R5, RZ, 0x7610, R5 ;  /* 0x00007610ff057816 */ /* 0x000fc80000000005 */
[----:B------:R-:W-:-:S04]  /*3380*/  FMUL R36, R36, R9 ;  /* 0x0000000924247220 */ /* 0x000fc80000400000 */
[----:B------:R-:W-:-:S05]  /*3390*/  FFMA R36, R143, R8, R36 ;  /* 0x000000088f247223 */ /* 0x000fca0000000024 */
[----:B------:R-:W-:-:S05]  /*33a0*/  F2FP.SATFINITE.E4M3.F32.PACK_AB_MERGE_C R37, RZ, R36, RZ ;  /* 0x00000024ff25723e */ /* 0x000fca00048070ff */
[----:B------:R4:W-:Y:S01]  /*33b0*/  @!P5 STG.E.U8 desc[UR16][R12.64], R37 ;  /* 0x000000250c00d986 */ /* 0x0009e2000c101110 */
[----:B------:R-:W-:Y:S05]  /*33c0*/  @P2 BRA `(.L_x_40) ;  /* 0x0000000000042947 */ /* 0x000fea0003800000 */
[----:B------:R0:W5:Y:S02]  /*33d0*/  LDG.E.U8 R5, desc[UR16][R30.64+0x1] ;  /* 0x000001101e057981 */ /* 0x000164000c1e1100 */
.L_x_40:
[----:B------:R-:W-:Y:S05]  /*33e0*/  BSYNC B1 ;  /* 0x0000000000017941 */ /* 0x000fea0003800000 */
.L_x_39:
[----:B-----5:R-:W-:Y:S01]  /*33f0*/  LOP3.LUT R5, R5, 0xff, RZ, 0xc0, !PT ;  /* 0x000000ff05057812 */ /* 0x020fe200078ec0ff */
[----:B------:R-:W-:Y:S01]  /*3400*/  BSSY B1, `(.L_x_41) ;  /* 0x000000b000017945 */ /* 0x000fe20003800000 */
[----:B------:R-:W-:Y:S02]  /*3410*/  ISETP.LT.OR P4, PT, R33, 0x9, !P0 ;  /* 0x000000092100780c */ /* 0x000fe40004781670 */
[----:B------:R-:W-:-:S05]  /*3420*/  F2FP.F16.E4M3.UNPACK_B R5, R5 ;  /* 0x00000005ff05723e */ /* 0x000fca00020006ff */
[----:B------:R-:W-:-:S05]  /*3430*/  HADD2.F32 R36, -RZ, R5.H0_H0 ;  /* 0x20000005ff247230 */ /* 0x000fca0000004100 */
[----:B------:R-:W-:-:S04]  /*3440*/  FMUL R5, R36, R9 ;  /* 0x0000000924057220 */ /* 0x000fc80000400000 */
[----:B------:R-:W-:-:S05]  /*3450*/  FFMA R5, R138, R8, R5 ;  /* 0x000000088a057223 */ /* 0x000fca0000000005 */
[----:B----4-:R-:W-:Y:S02]  /*3460*/  F2FP.SATFINITE.E4M3.F32.PACK_AB_MERGE_C R37, RZ, R5, RZ ;  /* 0x00000005ff25723e */ /* 0x010fe400048070ff */
[----:B------:R-:W-:-:S03]  /*3470*/  PRMT R5, RZ, 0x7610, R5 ;  /* 0x00007610ff057816 */ /* 0x000fc60000000005 */
[----:B------:R4:W-:Y:S01]  /*3480*/  @!P2 STG.E.U8 desc[UR16][R12.64+0x1], R37 ;  /* 0x000001250c00a986 */ /* 0x0009e2000c101110 */
[----:B------:R-:W-:Y:S05]  /*3490*/  @P4 BRA `(.L_x_42) ;  /* 0x0000000000044947 */ /* 0x000fea0003800000 */
[----:B------:R0:W5:Y:S02]  /*34a0*/  LDG.E.U8 R5, desc[UR16][R28.64+0x8] ;  /* 0x000008101c057981 */ /* 0x000164000c1e1100 */
.L_x_42:
[----:B------:R-:W-:Y:S05]  /*34b0*/  BSYNC B1 ;  /* 0x0000000000017941 */ /* 0x000fea0003800000 */
.L_x_41:
        /* <DEDUP_REMOVED lines=8> */
[----:B----4-:R-:W-:-:S05]  /*3540*/  F2FP.SATFINITE.E4M3.F32.PACK_AB_MERGE_C R37, RZ, R36, RZ ;  /* 0x00000024ff25723e */ /* 0x010fca00048070ff */
[----:B------:R4:W-:Y:S01]  /*3550*/  @!P4 STG.E.U8 desc[UR16][R14.64+0x8], R37 ;  /* 0x000008250e00c986 */ /* 0x0009e2000c101110 */
[----:B------:R-:W-:Y:S05]  /*3560*/  @P2 BRA `(.L_x_44) ;  /* 0x0000000000042947 */ /* 0x000fea0003800000 */
[----:B------:R0:W5:Y:S02]  /*3570*/  LDG.E.U8 R5, desc[UR16][R28.64+0x9] ;  /* 0x000009101c057981 */ /* 0x000164000c1e1100 */
.L_x_44:
[----:B------:R-:W-:Y:S05]  /*3580*/  BSYNC B1 ;  /* 0x0000000000017941 */ /* 0x000fea0003800000 */
.L_x_43:
        /* <DEDUP_REMOVED lines=12> */
.L_x_46:
[----:B------:R-:W-:Y:S05]  /*3650*/  BSYNC B1 ;  /* 0x0000000000017941 */ /* 0x000fea0003800000 */
.L_x_45:
        /* <DEDUP_REMOVED lines=12> */
.L_x_48:
[----:B------:R-:W-:Y:S05]  /*3720*/  BSYNC B1 ;  /* 0x0000000000017941 */ /* 0x000fea0003800000 */
.L_x_47:
        /* <DEDUP_REMOVED lines=12> */
.L_x_50:
[----:B------:R-:W-:Y:S05]  /*37f0*/  BSYNC B1 ;  /* 0x0000000000017941 */ /* 0x000fea0003800000 */
.L_x_49:
        /* <DEDUP_REMOVED lines=12> */
.L_x_52:
[----:B------:R-:W-:Y:S05]  /*38c0*/  BSYNC B1 ;  /* 0x0000000000017941 */ /* 0x000fea0003800000 */
.L_x_51:
        /* <DEDUP_REMOVED lines=12> */
.L_x_54:
[----:B------:R-:W-:Y:S05]  /*3990*/  BSYNC B1 ;  /* 0x0000000000017941 */ /* 0x000fea0003800000 */
.L_x_53:
        /* <DEDUP_REMOVED lines=12> */
.L_x_56:
[----:B------:R-:W-:Y:S05]  /*3a60*/  BSYNC B1 ;  /* 0x0000000000017941 */ /* 0x000fea0003800000 */
.L_x_55:
        /* <DEDUP_REMOVED lines=12> */
.L_x_58:
[----:B------:R-:W-:Y:S05]  /*3b30*/  BSYNC B1 ;  /* 0x0000000000017941 */ /* 0x000fea0003800000 */
.L_x_57:
        /* <DEDUP_REMOVED lines=12> */
.L_x_60:
[----:B------:R-:W-:Y:S05]  /*3c00*/  BSYNC B1 ;  /* 0x0000000000017941 */ /* 0x000fea0003800000 */
.L_x_59:
        /* <DEDUP_REMOVED lines=12> */
.L_x_62:
[----:B------:R-:W-:Y:S05]  /*3cd0*/  BSYNC B1 ;  /* 0x0000000000017941 */ /* 0x000fea0003800000 */
.L_x_61:
        /* <DEDUP_REMOVED lines=12> */
.L_x_64:
[----:B------:R-:W-:Y:S05]  /*3da0*/  BSYNC B1 ;  /* 0x0000000000017941 */ /* 0x000fea0003800000 */
.L_x_63:
        /* <DEDUP_REMOVED lines=12> */
.L_x_66:
[----:B------:R-:W-:Y:S05]  /*3e70*/  BSYNC B1 ;  /* 0x0000000000017941 */ /* 0x000fea0003800000 */
.L_x_65:
        /* <DEDUP_REMOVED lines=12> */
.L_x_68:
[----:B------:R-:W-:Y:S05]  /*3f40*/  BSYNC B1 ;  /* 0x0000000000017941 */ /* 0x000fea0003800000 */
.L_x_67:
        /* <DEDUP_REMOVED lines=12> */
.L_x_70:
[----:B------:R-:W-:Y:S05]  /*4010*/  BSYNC B1 ;  /* 0x0000000000017941 */ /* 0x000fea0003800000 */
.L_x_69:
        /* <DEDUP_REMOVED lines=12> */
.L_x_72:
[----:B------:R-:W-:Y:S05]  /*40e0*/  BSYNC B1 ;  /* 0x0000000000017941 */ /* 0x000fea0003800000 */
.L_x_71:
        /* <DEDUP_REMOVED lines=12> */
.L_x_74:
[----:B------:R-:W-:Y:S05]  /*41b0*/  BSYNC B1 ;  /* 0x0000000000017941 */ /* 0x000fea0003800000 */
.L_x_73:
        /* <DEDUP_REMOVED lines=12> */
.L_x_76:
[----:B------:R-:W-:Y:S05]  /*4280*/  BSYNC B1 ;  /* 0x0000000000017941 */ /* 0x000fea0003800000 */
.L_x_75:
        /* <DEDUP_REMOVED lines=12> */
.L_x_78:
[----:B------:R-:W-:Y:S05]  /*4350*/  BSYNC B1 ;  /* 0x0000000000017941 */ /* 0x000fea0003800000 */
.L_x_77:
        /* <DEDUP_REMOVED lines=12> */
.L_x_80:
[----:B------:R-:W-:Y:S05]  /*4420*/  BSYNC B1 ;  /* 0x0000000000017941 */ /* 0x000fea0003800000 */
.L_x_79:
        /* <DEDUP_REMOVED lines=12> */
.L_x_82:
[----:B------:R-:W-:Y:S05]  /*44f0*/  BSYNC B1 ;  /* 0x0000000000017941 */ /* 0x000fea0003800000 */
.L_x_81:
        /* <DEDUP_REMOVED lines=12> */
.L_x_84:
[----:B------:R-:W-:Y:S05]  /*45c0*/  BSYNC B1 ;  /* 0x0000000000017941 */ /* 0x000fea0003800000 */
.L_x_83:
        /* <DEDUP_REMOVED lines=12> */
.L_x_86:
[----:B------:R-:W-:Y:S05]  /*4690*/  BSYNC B1 ;  /* 0x0000000000017941 */ /* 0x000fea0003800000 */
.L_x_85:
        /* <DEDUP_REMOVED lines=12> */
.L_x_88:
[----:B------:R-:W-:Y:S05]  /*4760*/  BSYNC B1 ;  /* 0x0000000000017941 */ /* 0x000fea0003800000 */
.L_x_87:
        /* <DEDUP_REMOVED lines=12> */
.L_x_90:
[----:B------:R-:W-:Y:S05]  /*4830*/  BSYNC B1 ;  /* 0x0000000000017941 */ /* 0x000fea0003800000 */
.L_x_89:
        /* <DEDUP_REMOVED lines=12> */
.L_x_92:
[----:B------:R-:W-:Y:S05]  /*4900*/  BSYNC B1 ;  /* 0x0000000000017941 */ /* 0x000fea0003800000 */
.L_x_91:
[----:B-----5:R-:W-:Y:S01]  /*4910*/  LOP3.LUT R5, R5, 0xff, RZ, 0xc0, !PT ;  /* 0x000000ff05057812 */ /* 0x020fe200078ec0ff */
[----:B------:R-:W-:Y:S01]  /*4920*/  BSSY B1, `(.L_x_93) ;  /* 0x000000b000017945 */ /* 0x000fe20003800000 */
[----:B------:R-:W-:Y:S02]  /*4930*/  ISETP.LT.OR P2, PT, R33, 0x39, !P1 ;  /* 0x000000392100780c */ /* 0x000fe40004f41670 */
[----:B------:R-:W-:-:S05]  /*4940*/  F2FP.F16.E4M3.UNPACK_B R5, R5 ;  /* 0x00000005ff05723e */ /* 0x000fca00020006ff */
[----:B0-2---:R-:W-:-:S05]  /*4950*/  HADD2.F32 R28, -RZ, R5.H0_H0 ;  /* 0x20000005ff1c7230 */ /* 0x005fca0000004100 */
[----:B------:R-:W-:-:S04]  /*4960*/  FMUL R5, R28, R9 ;  /* 0x000000091c057220 */ /* 0x000fc80000400000 */
[----:B------:R-:W-:-:S05]  /*4970*/  FFMA R5, R112, R8, R5 ;  /* 0x0000000870057223 */ /* 0x000fca0000000005 */
[----:B------:R-:W-:Y:S02]  /*4980*/  F2FP.SATFINITE.E4M3.F32.PACK_AB_MERGE_C R29, RZ, R5, RZ ;  /* 0x00000005ff1d723e */ /* 0x000fe400048070ff */
[----:B------:R-:W-:-:S03]  /*4990*/  PRMT R5, RZ, 0x7610, R5 ;  /* 0x00007610ff057816 */ /* 0x000fc60000000005 */
[----:B------:R0:W-:Y:S01]  /*49a0*/  @!P0 STG.E.U8 desc[UR16][R14.64+0x39], R29 ;  /* 0x0000391d0e008986 */ /* 0x0001e2000c101110 */
[----:B------:R-:W-:Y:S05]  /*49b0*/  @P2 BRA `(.L_x_94) ;  /* 0x0000000000042947 */ /* 0x000fea0003800000 */
[----:B------:R2:W5:Y:S02]  /*49c0*/  LDG.E.U8 R5, desc[UR16][R30.64+0x38] ;  /* 0x000038101e057981 */ /* 0x000564000c1e1100 */
.L_x_94:
[----:B------:R-:W-:Y:S05]  /*49d0*/  BSYNC B1 ;  /* 0x0000000000017941 */ /* 0x000fea0003800000 */
.L_x_93:
[----:B-----5:R-:W-:Y:S01]  /*49e0*/  LOP3.LUT R5, R5, 0xff, RZ, 0xc0, !PT ;  /* 0x000000ff05057812 */ /* 0x020fe200078ec0ff */
[----:B------:R-:W-:Y:S01]  /*49f0*/  BSSY B1, `(.L_x_95) ;  /* 0x000000b000017945 */ /* 0x000fe20003800000 */
[----:B------:R-:W-:Y:S02]  /*4a00*/  ISETP.LT.OR P1, PT, R33, 0x3a, !P1 ;  /* 0x0000003a2100780c */ /* 0x000fe40004f21670 */
[----:B------:R-:W-:-:S05]  /*4a10*/  F2FP.F16.E4M3.UNPACK_B R5, R5 ;  /* 0x00000005ff05723e */ /* 0x000fca00020006ff */
[----:B01--4-:R-:W-:Y:S01]  /*4a20*/  HADD2.F32 R14, -RZ, R5.H0_H0 ;  /* 0x20000005ff0e7230 */ /* 0x013fe20000004100 */
[----:B------:R-:W-:-:S04]  /*4a30*/  PRMT R5, RZ, 0x7610, R5 ;  /* 0x00007610ff057816 */ /* 0x000fc80000000005 */
[----:B------:R-:W-:-:S04]  /*4a40*/  FMUL R14, R14, R9 ;  /* 0x000000090e0e7220 */ /* 0x000fc80000400000 */
[----:B------:R-:W-:-:S05]  /*4a50*/  FFMA R14, R115, R8, R14 ;  /* 0x00000008730e7223 */ /* 0x000fca000000000e */
[----:B------:R-:W-:-:S05]  /*4a60*/  F2FP.SATFINITE.E4M3.F32.PACK_AB_MERGE_C R15, RZ, R14, RZ ;  /* 0x0000000eff0f723e */ /* 0x000fca00048070ff */
[----:B------:R0:W-:Y:S01]  /*4a70*/  @!P2 STG.E.U8 desc[UR16][R12.64+0x38], R15 ;  /* 0x0000380f0c00a986 */ /* 0x0001e2000c101110 */
[----:B------:R-:W-:Y:S05]  /*4a80*/  @P1 BRA `(.L_x_96) ;  /* 0x0000000000041947 */ /* 0x000fea0003800000 */
[----:B------:R1:W5:Y:S02]  /*4a90*/  LDG.E.U8 R5, desc[UR16][R30.64+0x39] ;  /* 0x000039101e057981 */ /* 0x000364000c1e1100 */
.L_x_96:
[----:B------:R-:W-:Y:S05]  /*4aa0*/  BSYNC B1 ;  /* 0x0000000000017941 */ /* 0x000fea0003800000 */
.L_x_95:
[----:B-----5:R-:W-:Y:S01]  /*4ab0*/  LOP3.LUT R5, R5, 0xff, RZ, 0xc0, !PT ;  /* 0x000000ff05057812 */ /* 0x020fe200078ec0ff */
[----:B------:R-:W-:Y:S01]  /*4ac0*/  BSSY B1, `(.L_x_97) ;  /* 0x0000013000017945 */ /* 0x000fe20003800000 */
[----:B------:R-:W-:Y:S02]  /*4ad0*/  IADD3 R29, P0, R35, 0x80, RZ ;  /* 0x00000080231d7810 */ /* 0x000fe40007f1e0ff */
[----:B------:R-:W-:-:S03]  /*4ae0*/  F2FP.F16.E4M3.UNPACK_B R5, R5 ;  /* 0x00000005ff05723e */ /* 0x000fc600020006ff */
[----:B0-----:R-:W-:Y:S01]  /*4af0*/  IMAD.X R15, RZ, RZ, R25, P0 ;  /* 0x000000ffff0f7224 */ /* 0x001fe200000e0619 */
        /* <DEDUP_REMOVED lines=9> */
[----:B-123--:R-:W-:Y:S02]  /*4b90*/  F2FP.SATFINITE.E4M3.F32.PACK_AB_MERGE_C R31, RZ, R5, RZ ;  /* 0x00000005ff1f723e */ /* 0x00efe400048070ff */
[----:B------:R-:W-:Y:S02]  /*4ba0*/  IADD3.X R15, R15, UR11, R29, P2, !PT ;  /* 0x0000000b0f0f7c10 */ /* 0x000fe400097fe41d */
[----:B------:R-:W-:Y:S01]  /*4bb0*/  PRMT R5, RZ, 0x7610, R5 ;  /* 0x00007610ff057816 */ /* 0x000fe20000000005 */
[----:B------:R0:W-:Y:S01]  /*4bc0*/  @!P1 STG.E.U8 desc[UR16][R12.64+0x39], R31 ;  /* 0x0000391f0c009986 */ /* 0x0001e2000c101110 */
[----:B------:R-:W-:Y:S05]  /*4bd0*/  @P4 BRA `(.L_x_98) ;  /* 0x0000000000044947 */ /* 0x000fea0003800000 */
[----:B------:R1:W5:Y:S02]  /*4be0*/  LDG.E.U8 R5, desc[UR16][R14.64] ;  /* 0x000000100e057981 */ /* 0x000364000c1e1100 */
.L_x_98:
[----:B------:R-:W-:Y:S05]  /*4bf0*/  BSYNC B1 ;  /* 0x0000000000017941 */ /* 0x000fea0003800000 */
.L_x_97:
[----:B-----5:R-:W-:Y:S01]  /*4c00*/  LOP3.LUT R5, R5, 0xff, RZ, 0xc0, !PT ;  /* 0x000000ff05057812 */ /* 0x020fe200078ec0ff */
[----:B------:R-:W-:Y:S01]  /*4c10*/  BSSY B1, `(.L_x_99) ;  /* 0x000000b000017945 */ /* 0x000fe20003800000 */
[----:B------:R-:W-:Y:S02]  /*4c20*/  ISETP.LT.OR P2, PT, R33, 0x2, !P0 ;  /* 0x000000022100780c */ /* 0x000fe40004741670 */
[----:B------:R-:W-:-:S05]  /*4c30*/  F2FP.F16.E4M3.UNPACK_B R5, R5 ;  /* 0x00000005ff05723e */ /* 0x000fca00020006ff */
[----:B0-----:R-:W-:Y:S01]  /*4c40*/  HADD2.F32 R12, -RZ, R5.H0_H0 ;  /* 0x20000005ff0c7230 */ /* 0x001fe20000004100 */
[----:B------:R-:W-:-:S04]  /*4c50*/  PRMT R5, RZ, 0x7610, R5 ;  /* 0x00007610ff057816 */ /* 0x000fc80000000005 */
[----:B------:R-:W-:-:S04]  /*4c60*/  FMUL R12, R12, R9 ;  /* 0x000000090c0c7220 */ /* 0x000fc80000400000 */
[----:B------:R-:W-:-:S05]  /*4c70*/  FFMA R12, R113, R8, R12 ;  /* 0x00000008710c7223 */ /* 0x000fca000000000c */
[----:B------:R-:W-:-:S05]  /*4c80*/  F2FP.SATFINITE.E4M3.F32.PACK_AB_MERGE_C R13, RZ, R12, RZ ;  /* 0x0000000cff0d723e */ /* 0x000fca00048070ff */
[----:B------:R0:W-:Y:S01]  /*4c90*/  @!P4 STG.E.U8 desc[UR16][R10.64], R13 ;  /* 0x0000000d0a00c986 */ /* 0x0001e2000c101110 */
[----:B------:R-:W-:Y:S05]  /*4ca0*/  @P2 BRA `(.L_x_100) ;  /* 0x0000000000042947 */ /* 0x000fea0003800000 */
[----:B------:R2:W5:Y:S02]  /*4cb0*/  LDG.E.U8 R5, desc[UR16][R14.64+0x1] ;  /* 0x000001100e057981 */ /* 0x000564000c1e1100 */
.L_x_100:
[----:B------:R-:W-:Y:S05]  /*4cc0*/  BSYNC B1 ;  /* 0x0000000000017941 */ /* 0x000fea0003800000 */
.L_x_99:
[----:B-----5:R-:W-:Y:S01]  /*4cd0*/  LOP3.LUT R5, R5, 0xff, RZ, 0xc0, !PT ;  /* 0x000000ff05057812 */ /* 0x020fe200078ec0ff */
[----:B------:R-:W-:Y:S01]  /*4ce0*/  BSSY B1, `(.L_x_101) ;  /* 0x0000013000017945 */ /* 0x000fe20003800000 */
[----:B------:R-:W-:Y:S02]  /*4cf0*/  IADD3 R35, P1, R35, 0x88, RZ ;  /* 0x0000008823237810 */ /* 0x000fe40007f3e0ff */
[----:B------:R-:W-:-:S03]  /*4d00*/  F2FP.F16.E4M3.UNPACK_B R5, R5 ;  /* 0x00000005ff05723e */ /* 0x000fc600020006ff */
[----:B------:R-:W-:Y:S01]  /*4d10*/  IMAD.X R24, RZ, RZ, R25, P1 ;  /* 0x000000ffff187224 */ /* 0x000fe200008e0619 */
[----:B------:R-:W-:Y:S01]  /*4d20*/  ISETP.GE.AND P1, PT, R34, 0x89, PT ;  /* 0x000000892200780c */ /* 0x000fe20003f26270 */
[----:B------:R-:W-:Y:S02]  /*4d30*/  HADD2.F32 R12, -RZ, R5.H0_H0 ;  /* 0x20000005ff0c7230 */ /* 0x000fe40000004100 */
[----:B------:R-:W-:Y:S01]  /*4d40*/  IMAD R24, R24, UR6, RZ ;  /* 0x0000000618187c24 */ /* 0x000fe2000f8e02ff */
[----:B------:R-:W-:Y:S01]  /*4d50*/  ISETP.LT.OR P5, PT, R33, 0x1, !P1 ;  /* 0x000000012100780c */ /* 0x000fe20004fa1670 */
[----:B------:R-:W-:-:S04]  /*4d60*/  IMAD.WIDE.U32 R26, R35, UR6, R26 ;  /* 0x00000006231a7c25 */ /* 0x000fc8000f8e001a */
[----:B------:R-:W-:Y:S01]  /*4d70*/  FMUL R5, R12, R9 ;  /* 0x000000090c057220 */ /* 0x000fe20000400000 */
[----:B------:R-:W-:-:S03]  /*4d80*/  IMAD R35, R35, UR7, R24 ;  /* 0x0000000723237c24 */ /* 0x000fc6000f8e0218 */
[----:B------:R-:W-:Y:S01]  /*4d90*/  FFMA R5, R108, R8, R5 ;  /* 0x000000086c057223 */ /* 0x000fe20000000005 */
[----:B------:R-:W-:-:S04]  /*4da0*/  IADD3 R12, P4, R26, UR10, RZ ;  /* 0x0000000a1a0c7c10 */ /* 0x000fc8000ff9e0ff */
[----:B------:R-:W-:Y:S02]  /*4db0*/  F2FP.SATFINITE.E4M3.F32.PACK_AB_MERGE_C R25, RZ, R5, RZ ;  /* 0x00000005ff19723e */ /* 0x000fe400048070ff */
[----:B0-----:R-:W-:Y:S02]  /*4dc0*/  IADD3.X R13, R27, UR11, R35, P4, !PT ;  /* 0x0000000b1b0d7c10 */ /* 0x001fe4000a7fe423 */
[----:B------:R-:W-:Y:S01]  /*4dd0*/  PRMT R5, RZ, 0x7610, R5 ;  /* 0x00007610ff057816 */ /* 0x000fe20000000005 */
[----:B------:R0:W-:Y:S01]  /*4de0*/  @!P2 STG.E.U8 desc[UR16][R10.64+0x1], R25 ;  /* 0x000001190a00a986 */ /* 0x0001e2000c101110 */
[----:B------:R-:W-:Y:S05]  /*4df0*/  @P5 BRA `(.L_x_102) ;  /* 0x0000000000045947 */ /* 0x000fea0003800000 */
[----:B------:R3:W5:Y:S02]  /*4e00*/  LDG.E.U8 R5, desc[UR16][R12.64] ;  /* 0x000000100c057981 */ /* 0x000764000c1e1100 */
.L_x_102:
[----:B------:R-:W-:Y:S05]  /*4e10*/  BSYNC B1 ;  /* 0x0000000000017941 */ /* 0x000fea0003800000 */
.L_x_101:
        /* <DEDUP_REMOVED lines=8> */
[----:B0-----:R-:W-:-:S05]  /*4ea0*/  F2FP.SATFINITE.E4M3.F32.PACK_AB_MERGE_C R25, RZ, R24, RZ ;  /* 0x00000018ff19723e */ /* 0x001fca00048070ff */
[----:B------:R0:W-:Y:S01]  /*4eb0*/  @!P5 STG.E.U8 desc[UR16][R6.64], R25 ;  /* 0x000000190600d986 */ /* 0x0001e2000c101110 */
[----:B------:R-:W-:Y:S05]  /*4ec0*/  @P2 BRA `(.L_x_104) ;  /* 0x0000000000042947 */ /* 0x000fea0003800000 */
[----:B------:R4:W5:Y:S02]  /*4ed0*/  LDG.E.U8 R5, desc[UR16][R12.64+0x1] ;  /* 0x000001100c057981 */ /* 0x000964000c1e1100 */
.L_x_104:
[----:B------:R-:W-:Y:S05]  /*4ee0*/  BSYNC B1 ;  /* 0x0000000000017941 */ /* 0x000fea0003800000 */
.L_x_103:
[----:B-----5:R-:W-:Y:S01]  /*4ef0*/  LOP3.LUT R5, R5, 0xff, RZ, 0xc0, !PT ;  /* 0x000000ff05057812 */ /* 0x020fe200078ec0ff */
[----:B------:R-:W-:Y:S01]  /*4f00*/  BSSY B1, `(.L_x_105) ;  /* 0x000000b000017945 */ /* 0x000fe20003800000 */
[----:B------:R-:W-:Y:S02]  /*4f10*/  ISETP.LT.OR P4, PT, R33, 0x9, !P0 ;  /* 0x000000092100780c */ /* 0x000fe40004781670 */
[----:B------:R-:W-:-:S05]  /*4f20*/  F2FP.F16.E4M3.UNPACK_B R5, R5 ;  /* 0x00000005ff05723e */ /* 0x000fca00020006ff */
[----:B------:R-:W-:-:S05]  /*4f30*/  HADD2.F32 R24, -RZ, R5.H0_H0 ;  /* 0x20000005ff187230 */ /* 0x000fca0000004100 */
[----:B------:R-:W-:-:S04]  /*4f40*/  FMUL R5, R24, R9 ;  /* 0x0000000918057220 */ /* 0x000fc80000400000 */
[----:B------:R-:W-:-:S05]  /*4f50*/  FFMA R5, R106, R8, R5 ;  /* 0x000000086a057223 */ /* 0x000fca0000000005 */
[----:B0-----:R-:W-:Y:S02]  /*4f60*/  F2FP.SATFINITE.E4M3.F32.PACK_AB_MERGE_C R25, RZ, R5, RZ ;  /* 0x00000005ff19723e */ /* 0x001fe400048070ff */
[----:B------:R-:W-:-:S03]  /*4f70*/  PRMT R5, RZ, 0x7610, R5 ;  /* 0x00007610ff057816 */ /* 0x000fc60000000005 */
[----:B------:R0:W-:Y:S01]  /*4f80*/  @!P2 STG.E.U8 desc[UR16][R6.64+0x1], R25 ;  /* 0x000001190600a986 */ /* 0x0001e2000c101110 */
[----:B------:R-:W-:Y:S05]  /*4f90*/  @P4 BRA `(.L_x_106) ;  /* 0x0000000000044947 */ /* 0x000fea0003800000 */
[----:B------:R0:W5:Y:S02]  /*4fa0*/  LDG.E.U8 R5, desc[UR16][R14.64+0x8] ;  /* 0x000008100e057981 */ /* 0x000164000c1e1100 */
.L_x_106:
[----:B------:R-:W-:Y:S05]  /*4fb0*/  BSYNC B1 ;  /* 0x0000000000017941 */ /* 0x000fea0003800000 */
.L_x_105:
        /* <DEDUP_REMOVED lines=12> */
.L_x_108:
[----:B------:R-:W-:Y:S05]  /*5080*/  BSYNC B1 ;  /* 0x0000000000017941 */ /* 0x000fea0003800000 */
.L_x_107:
        /* <DEDUP_REMOVED lines=12> */
.L_x_110:
[----:B------:R-:W-:Y:S05]  /*5150*/  BSYNC B1 ;  /* 0x0000000000017941 */ /* 0x000fea0003800000 */
.L_x_109:
        /* <DEDUP_REMOVED lines=12> */
.L_x_112:
[----:B------:R-:W-:Y:S05]  /*5220*/  BSYNC B1 ;  /* 0x0000000000017941 */ /* 0x000fea0003800000 */
.L_x_111:
        /* <DEDUP_REMOVED lines=12> */
.L_x_114:
[----:B------:R-:W-:Y:S05]  /*52f0*/  BSYNC B1 ;  /* 0x0000000000017941 */ /* 0x000fea0003800000 */
.L_x_113:
        /* <DEDUP_REMOVED lines=12> */
.L_x_116:
[----:B------:R-:W-:Y:S05]  /*53c0*/  BSYNC B1 ;  /* 0x0000000000017941 */ /* 0x000fea0003800000 */
.L_x_115:
        /* <DEDUP_REMOVED lines=12> */
.L_x_118:
[----:B------:R-:W-:Y:S05]  /*5490*/  BSYNC B1 ;  /* 0x0000000000017941 */ /* 0x000fea0003800000 */
.L_x_117:
        /* <DEDUP_REMOVED lines=12> */
.L_x_120:
[----:B------:R-:W-:Y:S05]  /*5560*/  BSYNC B1 ;  /* 0x0000000000017941 */ /* 0x000fea0003800000 */
.L_x_119:
        /* <DEDUP_REMOVED lines=12> */
.L_x_122:
[----:B------:R-:W-:Y:S05]  /*5630*/  BSYNC B1 ;  /* 0x0000000000017941 */ /* 0x000fea0003800000 */
.L_x_121:
        /* <DEDUP_REMOVED lines=12> */
.L_x_124:
[----:B------:R-:W-:Y:S05]  /*5700*/  BSYNC B1 ;  /* 0x0000000000017941 */ /* 0x000fea0003800000 */
.L_x_123:
        /* <DEDUP_REMOVED lines=12> */
.L_x_126:
[----:B------:R-:W-:Y:S05]  /*57d0*/  BSYNC B1 ;  /* 0x0000000000017941 */ /* 0x000fea0003800000 */
.L_x_125:
        /* <DEDUP_REMOVED lines=12> */
.L_x_128:
[----:B------:R-:W-:Y:S05]  /*58a0*/  BSYNC B1 ;  /* 0x0000000000017941 */ /* 0x000fea0003800000 */
.L_x_127:
        /* <DEDUP_REMOVED lines=12> */
.L_x_130:
[----:B------:R-:W-:Y:S05]  /*5970*/  BSYNC B1 ;  /* 0x0000000000017941 */ /* 0x000fea0003800000 */
.L_x_129:
        /* <DEDUP_REMOVED lines=12> */
.L_x_132:
[----:B------:R-:W-:Y:S05]  /*5a40*/  BSYNC B1 ;  /* 0x0000000000017941 */ /* 0x000fea0003800000 */
.L_x_131:
        /* <DEDUP_REMOVED lines=12> */
.L_x_134:
[----:B------:R-:W-:Y:S05]  /*5b10*/  BSYNC B1 ;  /* 0x0000000000017941 */ /* 0x000fea0003800000 */
.L_x_133:
        /* <DEDUP_REMOVED lines=12> */
.L_x_136:
[----:B------:R-:W-:Y:S05]  /*5be0*/  BSYNC B1 ;  /* 0x0000000000017941 */ /* 0x000fea0003800000 */
.L_x_135:
        /* <DEDUP_REMOVED lines=12> */
.L_x_138:
[----:B------:R-:W-:Y:S05]  /*5cb0*/  BSYNC B1 ;  /* 0x0000000000017941 */ /* 0x000fea0003800000 */
.L_x_137:
        /* <DEDUP_REMOVED lines=12> */
.L_x_140:
[----:B------:R-:W-:Y:S05]  /*5d80*/  BSYNC B1 ;  /* 0x0000000000017941 */ /* 0x000fea0003800000 */
.L_x_139:
        /* <DEDUP_REMOVED lines=12> */
.L_x_142:
[----:B------:R-:W-:Y:S05]  /*5e50*/  BSYNC B1 ;  /* 0x0000000000017941 */ /* 0x000fea0003800000 */
.L_x_141:
        /* <DEDUP_REMOVED lines=12> */
.L_x_144:
[----:B------:R-:W-:Y:S05]  /*5f20*/  BSYNC B1 ;  /* 0x0000000000017941 */ /* 0x000fea0003800000 */
.L_x_143:
        /* <DEDUP_REMOVED lines=12> */
.L_x_146:
[----:B------:R-:W-:Y:S05]  /*5ff0*/  BSYNC B1 ;  /* 0x0000000000017941 */ /* 0x000fea0003800000 */
.L_x_145:
        /* <DEDUP_REMOVED lines=12> */
.L_x_148:
[----:B------:R-:W-:Y:S05]  /*60c0*/  BSYNC B1 ;  /* 0x0000000000017941 */ /* 0x000fea0003800000 */
.L_x_147:
        /* <DEDUP_REMOVED lines=12> */
.L_x_150:
[----:B------:R-:W-:Y:S05]  /*6190*/  BSYNC B1 ;  /* 0x0000000000017941 */ /* 0x000fea0003800000 */
.L_x_149:
        /* <DEDUP_REMOVED lines=12> */
.L_x_152:
[----:B------:R-:W-:Y:S05]  /*6260*/  BSYNC B1 ;  /* 0x0000000000017941 */ /* 0x000fea0003800000 */
.L_x_151:
        /* <DEDUP_REMOVED lines=12> */
.L_x_154:
[----:B------:R-:W-:Y:S05]  /*6330*/  BSYNC B1 ;  /* 0x0000000000017941 */ /* 0x000fea0003800000 */
.L_x_153:
        /* <DEDUP_REMOVED lines=12> */
.L_x_156:
[----:B------:R-:W-:Y:S05]  /*6400*/  BSYNC B1 ;  /* 0x0000000000017941 */ /* 0x000fea0003800000 */
.L_x_155:
[----:B-----5:R-:W-:Y:S01]  /*6410*/  LOP3.LUT R5, R5, 0xff, RZ, 0xc0, !PT ;  /* 0x000000ff05057812 */ /* 0x020fe200078ec0ff */
[----:B------:R-:W-:Y:S01]  /*6420*/  BSSY B1, `(.L_x_157) ;  /* 0x000000b000017945 */ /* 0x000fe20003800000 */
[----:B------:R-:W-:Y:S02]  /*6430*/  ISETP.LT.OR P2, PT, R33, 0x39, !P1 ;  /* 0x000000392100780c */ /* 0x000fe40004f41670 */
[----:B------:R-:W-:-:S05]  /*6440*/  F2FP.F16.E4M3.UNPACK_B R5, R5 ;  /* 0x00000005ff05723e */ /* 0x000fca00020006ff */
[----:B012---:R-:W-:-:S05]  /*6450*/  HADD2.F32 R14, -RZ, R5.H0_H0 ;  /* 0x20000005ff0e7230 */ /* 0x007fca0000004100 */
[----:B------:R-:W-:-:S04]  /*6460*/  FMUL R5, R14, R9 ;  /* 0x000000090e057220 */ /* 0x000fc80000400000 */
[----:B------:R-:W-:-:S05]  /*6470*/  FFMA R5, R16, R8, R5 ;  /* 0x0000000810057223 */ /* 0x000fca0000000005 */
[----:B------:R-:W-:Y:S02]  /*6480*/  F2FP.SATFINITE.E4M3.F32.PACK_AB_MERGE_C R15, RZ, R5, RZ ;  /* 0x00000005ff0f723e */ /* 0x000fe400048070ff */
[----:B------:R-:W-:-:S03]  /*6490*/  PRMT R5, RZ, 0x7610, R5 ;  /* 0x00007610ff057816 */ /* 0x000fc60000000005 */
[----:B------:R0:W-:Y:S01]  /*64a0*/  @!P0 STG.E.U8 desc[UR16][R10.64+0x39], R15 ;  /* 0x0000390f0a008986 */ /* 0x0001e2000c101110 */
[----:B------:R-:W-:Y:S05]  /*64b0*/  @P2 BRA `(.L_x_158) ;  /* 0x0000000000042947 */ /* 0x000fea0003800000 */
[----:B------:R1:W5:Y:S02]  /*64c0*/  LDG.E.U8 R5, desc[UR16][R12.64+0x38] ;  /* 0x000038100c057981 */ /* 0x000364000c1e1100 */
.L_x_158:
[----:B------:R-:W-:Y:S05]  /*64d0*/  BSYNC B1 ;  /* 0x0000000000017941 */ /* 0x000fea0003800000 */
.L_x_157:
        /* <DEDUP_REMOVED lines=12> */
.L_x_160:
[----:B------:R-:W-:Y:S05]  /*65a0*/  BSYNC B1 ;  /* 0x0000000000017941 */ /* 0x000fea0003800000 */
.L_x_159:
[----:B------:R-:W-:Y:S05]  /*65b0*/  @P1 BRA `(.L_x_161) ;  /* 0x0000001000301947 */ /* 0x000fea0003800000 */
[----:B-----5:R-:W-:-:S04]  /*65c0*/  LOP3.LUT R5, R5, 0xff, RZ, 0xc0, !PT ;  /* 0x000000ff05057812 */ /* 0x020fc800078ec0ff */
[----:B------:R-:W-:-:S05]  /*65d0*/  F2FP.F16.E4M3.UNPACK_B R5, R5 ;  /* 0x00000005ff05723e */ /* 0x000fca00020006ff */
[----:B------:R-:W-:-:S05]  /*65e0*/  HADD2.F32 R10, -RZ, R5.H0_H0 ;  /* 0x20000005ff0a7230 */ /* 0x000fca0000004100 */
[----:B------:R-:W-:-:S04]  /*65f0*/  FMUL R5, R10, R9 ;  /* 0x000000090a057220 */ /* 0x000fc80000400000 */
[----:B------:R-:W-:-:S05]  /*6600*/  FFMA R5, R18, R8, R5 ;  /* 0x0000000812057223 */ /* 0x000fca0000000005 */
[----:B------:R-:W-:-:S05]  /*6610*/  F2FP.SATFINITE.E4M3.F32.PACK_AB_MERGE_C R5, RZ, R5, RZ ;  /* 0x00000005ff05723e */ /* 0x000fca00048070ff */
[----:B------:R0:W-:Y:S01]  /*6620*/  STG.E.U8 desc[UR16][R6.64+0x39], R5 ;  /* 0x0000390506007986 */ /* 0x0001e2000c101110 */
[----:B------:R-:W-:Y:S05]  /*6630*/  BRA `(.L_x_161) ;  /* 0x0000001000107947 */ /* 0x000fea0003800000 */
.L_x_32:
[C---:B------:R-:W-:Y:S01]  /*6640*/  ISETP.GE.AND P0, PT, R34.reuse, 0x1, PT ;  /* 0x000000012200780c */ /* 0x040fe20003f06270 */
[-C--:B--2---:R-:W-:Y:S01]  /*6650*/  FMUL R145, R145, R8.reuse ;  /* 0x0000000891917220 */ /* 0x084fe20000400000 */
[----:B------:R-:W-:Y:S01]  /*6660*/  ISETP.GE.AND P2, PT, R34, 0x9, PT ;  /* 0x000000092200780c */ /* 0x000fe20003f46270 */
[-C--:B------:R-:W-:Y:S01]  /*6670*/  FMUL R140, R140, R8.reuse ;  /* 0x000000088c8c7220 */ /* 0x080fe20000400000 */
[----:B------:R-:W-:Y:S01]  /*6680*/  ISETP.LT.OR P1, PT, R33, 0x1, !P0 ;  /* 0x000000012100780c */ /* 0x000fe20004721670 */
[-C--:B------:R-:W-:Y:S01]  /*6690*/  FMUL R143, R143, R8.reuse ;  /* 0x000000088f8f7220 */ /* 0x080fe20000400000 */
[----:B------:R-:W-:Y:S01]  /*66a0*/  F2FP.SATFINITE.E4M3.F32.PACK_AB_MERGE_C R145, RZ, R145, RZ ;  /* 0x00000091ff91723e */ /* 0x000fe200048070ff */
[-C--:B------:R-:W-:Y:S01]  /*66b0*/  FMUL R138, R138, R8.reuse ;  /* 0x000000088a8a7220 */ /* 0x080fe20000400000 */
[----:B------:R-:W-:Y:S01]  /*66c0*/  ISETP.LT.OR P4, PT, R33, 0x2, !P0 ;  /* 0x000000022100780c */ /* 0x000fe20004781670 */
[-C--:B------:R-:W-:Y:S01]  /*66d0*/  FMUL R141, R141, R8.reuse ;  /* 0x000000088d8d7220 */ /* 0x080fe20000400000 */
[C---:B------:R-:W-:Y:S01]  /*66e0*/  ISETP.LT.OR P5, PT, R33.reuse, 0x1, !P2 ;  /* 0x000000012100780c */ /* 0x040fe200057a1670 */
[-C--:B------:R-:W-:Y:S01]  /*66f0*/  FMUL R136, R136, R8.reuse ;  /* 0x0000000888887220 */ /* 0x080fe20000400000 */
[----:B------:R-:W-:Y:S01]  /*6700*/  ISETP.LT.OR P6, PT, R33, 0x2, !P2 ;  /* 0x000000022100780c */ /* 0x000fe200057c1670 */
[----:B------:R-:W-:Y:S01]  /*6710*/  FMUL R139, R139, R8 ;  /* 0x000000088b8b7220 */ /* 0x000fe20000400000 */
[----:B------:R-:W-:Y:S01]  /*6720*/  F2FP.SATFINITE.E4M3.F32.PACK_AB_MERGE_C R5, RZ, R140, RZ ;  /* 0x0000008cff05723e */ /* 0x000fe200048070ff */
[-C--:B------:R-:W-:Y:S01]  /*6730*/  FMUL R134, R134, R8.reuse ;  /* 0x0000000886867220 */ /* 0x080fe20000400000 */
[----:B------:R-:W-:Y:S01]  /*6740*/  F2FP.SATFINITE.E4M3.F32.PACK_AB_MERGE_C R143, RZ, R143, RZ ;  /* 0x0000008fff8f723e */ /* 0x000fe200048070ff */
[----:B------:R-:W-:Y:S01]  /*6750*/  @!P1 STG.E.U8 desc[UR16][R14.64], R145 ;  /* 0x000000910e009986 */ /* 0x000fe2000c101110 */
[----:B------:R-:W-:Y:S01]  /*6760*/  ISETP.LT.OR P1, PT, R33, 0x9, !P0 ;  /* 0x000000092100780c */ /* 0x000fe20004721670 */
[----:B------:R-:W-:Y:S01]  /*6770*/  FMUL R137, R137, R8 ;  /* 0x0000000889897220 */ /* 0x000fe20000400000 */
[----:B------:R-:W-:Y:S01]  /*6780*/  F2FP.SATFINITE.E4M3.F32.PACK_AB_MERGE_C R25, RZ, R138, RZ ;  /* 0x0000008aff19723e */ /* 0x000fe200048070ff */
[----:B------:R0:W-:Y:S01]  /*6790*/  @!P4 STG.E.U8 desc[UR16][R14.64+0x1], R5 ;  /* 0x000001050e00c986 */ /* 0x0001e2000c101110 */
[----:B------:R-:W-:Y:S01]  /*67a0*/  F2FP.SATFINITE.E4M3.F32.PACK_AB_MERGE_C R141, RZ, R141, RZ ;  /* 0x0000008dff8d723e */ /* 0x000fe200048070ff */
[-C--:B------:R-:W-:Y:S01]  /*67b0*/  FMUL R132, R132, R8.reuse ;  /* 0x0000000884847220 */ /* 0x080fe20000400000 */
[C---:B------:R-:W-:Y:S01]  /*67c0*/  ISETP.LT.OR P4, PT, R33.reuse, 0xa, !P0 ;  /* 0x0000000a2100780c */ /* 0x040fe20004781670 */
[----:B------:R-:W-:Y:S01]  /*67d0*/  @!P5 STG.E.U8 desc[UR16][R12.64], R143 ;  /* 0x0000008f0c00d986 */ /* 0x000fe2000c101110 */
[----:B------:R-:W-:Y:S01]  /*67e0*/  ISETP.LT.OR P5, PT, R33, 0x9, !P2 ;  /* 0x000000092100780c */ /* 0x000fe200057a1670 */
[-C--:B------:R-:W-:Y:S01]  /*67f0*/  FMUL R135, R135, R8.reuse ;  /* 0x0000000887877220 */ /* 0x080fe20000400000 */
[----:B------:R-:W-:Y:S01]  /*6800*/  F2FP.SATFINITE.E4M3.F32.PACK_AB_MERGE_C R139, RZ, R139, RZ ;  /* 0x0000008bff8b723e */ /* 0x000fe200048070ff */
[----:B------:R1:W-:Y:S01]  /*6810*/  @!P6 STG.E.U8 desc[UR16][R12.64+0x1], R25 ;  /* 0x000001190c00e986 */ /* 0x0003e2000c101110 */
[C---:B------:R-:W-:Y:S01]  /*6820*/  ISETP.LT.OR P6, PT, R33.reuse, 0xa, !P2 ;  /* 0x0000000a2100780c */ /* 0x040fe200057c1670 */
[-C--:B------:R-:W-:Y:S01]  /*6830*/  FMUL R130, R130, R8.reuse ;  /* 0x0000000882827220 */ /* 0x080fe20000400000 */
[----:B------:R-:W-:Y:S01]  /*6840*/  F2FP.SATFINITE.E4M3.F32.PACK_AB_MERGE_C R137, RZ, R137, RZ ;  /* 0x00000089ff89723e */ /* 0x000fe200048070ff */
[----:B------:R-:W-:Y:S01]  /*6850*/  @!P1 STG.E.U8 desc[UR16][R14.64+0x8], R141 ;  /* 0x0000088d0e009986 */ /* 0x000fe2000c101110 */
[----:B------:R-:W-:Y:S01]  /*6860*/  ISETP.LT.OR P1, PT, R33, 0x11, !P0 ;  /* 0x000000112100780c */ /* 0x000fe20004721670 */
[----:B------:R-:W-:Y:S01]  /*6870*/  FMUL R133, R133, R8 ;  /* 0x0000000885857220 */ /* 0x000fe20000400000 */
[----:B0-----:R-:W-:Y:S01]  /*6880*/  F2FP.SATFINITE.E4M3.F32.PACK_AB_MERGE_C R5, RZ, R136, RZ ;  /* 0x00000088ff05723e */ /* 0x001fe200048070ff */
[-C--:B------:R-:W-:Y:S01]  /*6890*/  FMUL R128, R128, R8.reuse ;  /* 0x0000000880807220 */ /* 0x080fe20000400000 */
[----:B------:R-:W-:Y:S01]  /*68a0*/  F2FP.SATFINITE.E4M3.F32.PACK_AB_MERGE_C R135, RZ, R135, RZ ;  /* 0x00000087ff87723e */ /* 0x000fe200048070ff */
[----:B------:R-:W-:Y:S01]  /*68b0*/  FMUL R131, R131, R8 ;  /* 0x0000000883837220 */ /* 0x000fe20000400000 */
[----:B------:R-:W-:Y:S01]  /*68c0*/  F2FP.SATFINITE.E4M3.F32.PACK_AB_MERGE_C R133, RZ, R133, RZ ;  /* 0x00000085ff85723e */ /* 0x000fe200048070ff */
[----:B------:R0:W-:Y:S01]  /*68d0*/  @!P4 STG.E.U8 desc[UR16][R14.64+0x9], R5 ;  /* 0x000009050e00c986 */ /* 0x0001e2000c101110 */
[----:B-1----:R-:W-:Y:S01]  /*68e0*/  F2FP.SATFINITE.E4M3.F32.PACK_AB_MERGE_C R25, RZ, R134, RZ ;  /* 0x00000086ff19723e */ /* 0x002fe200048070ff */
        /* <DEDUP_REMOVED lines=15> */
[-C--:B------:R-:W-:Y:S01]  /*69e0*/  FMUL R125, R125, R8.reuse ;  /* 0x000000087d7d7220 */ /* 0x080fe20000400000 */
[----:B------:R-:W-:Y:S01]  /*69f0*/  FMUL R120, R120, R8 ;  /* 0x0000000878787220 */ /* 0x000fe20000400000 */
[----:B------:R-:W-:Y:S01]  /*6a00*/  F2FP.SATFINITE.E4M3.F32.PACK_AB_MERGE_C R127, RZ, R127, RZ ;  /* 0x0000007fff7f723e */ /* 0x000fe200048070ff */
[----:B------:R0:W-:Y:S01]  /*6a10*/  @!P4 STG.E.U8 desc[UR16][R14.64+0x11], R5 ;  /* 0x000011050e00c986 */ /* 0x0001e2000c101110 */
[----:B-1----:R-:W-:Y:S01]  /*6a20*/  F2FP.SATFINITE.E4M3.F32.PACK_AB_MERGE_C R25, RZ, R130, RZ ;  /* 0x00000082ff19723e */ /* 0x002fe200048070ff */
[-C--:B------:R-:W-:Y:S01]  /*6a30*/  FMUL R123, R123, R8.reuse ;  /* 0x000000087b7b7220 */ /* 0x080fe20000400000 */
[C---:B------:R-:W-:Y:S01]  /*6a40*/  ISETP.LT.OR P4, PT, R33.reuse, 0x1a, !P0 ;  /* 0x0000001a2100780c */ /* 0x040fe20004781670 */
[----:B------:R-:W-:Y:S01]  /*6a50*/  @!P5 STG.E.U8 desc[UR16][R12.64+0x10], R135 ;  /* 0x000010870c00d986 */ /* 0x000fe2000c101110 */
[C---:B------:R-:W-:Y:S01]  /*6a60*/  ISETP.LT.OR P5, PT, R33.reuse, 0x19, !P2 ;  /* 0x000000192100780c */ /* 0x040fe200057a1670 */
[-C--:B------:R-:W-:Y:S01]  /*6a70*/  FMUL R118, R118, R8.reuse ;  /* 0x0000000876767220 */ /* 0x080fe20000400000 */
[----:B------:R-:W-:Y:S01]  /*6a80*/  F2FP.SATFINITE.E4M3.F32.PACK_AB_MERGE_C R125, RZ, R125, RZ ;  /* 0x0000007dff7d723e */ /* 0x000fe200048070ff */
[----:B------:R1:W-:Y:S01]  /*6a90*/  @!P6 STG.E.U8 desc[UR16][R12.64+0x11], R25 ;  /* 0x000011190c00e986 */ /* 0x0003e2000c101110 */
[----:B------:R-:W-:Y:S01]  /*6aa0*/  ISETP.LT.OR P6, PT, R33, 0x1a, !P2 ;  /* 0x0000001a2100780c */ /* 0x000fe200057c1670 */
        /* <DEDUP_REMOVED lines=8> */
[-C--:B------:R-:W-:Y:S01]  /*6b30*/  FMUL R114, R114, R8.reuse ;  /* 0x0000000872727220 */ /* 0x080fe20000400000 */
[----:B------:R-:W-:Y:S01]  /*6b40*/  FMUL R112, R112, R8 ;  /* 0x0000000870707220 */ /* 0x000fe20000400000 */
[----:B-1----:R-:W-:Y:S01]  /*6b50*/  F2FP.SATFINITE.E4M3.F32.PACK_AB_MERGE_C R25, RZ, R126, RZ ;  /* 0x0000007eff19723e */ /* 0x002fe200048070ff */
[----:B------:R0:W-:Y:S01]  /*6b60*/  @!P4 STG.E.U8 desc[UR16][R14.64+0x19], R5 ;  /* 0x000019050e00c986 */ /* 0x0001e2000c101110 */
[----:B------:R-:W-:Y:S01]  /*6b70*/  ISETP.LT.OR P4, PT, R33, 0x22, !P0 ;  /* 0x000000222100780c */ /* 0x000fe20004781670 */
[-C--:B------:R-:W-:Y:S01]  /*6b80*/  FMUL R117, R117, R8.reuse ;  /* 0x0000000875757220 */ /* 0x080fe20000400000 */
[----:B------:R-:W-:Y:S01]  /*6b90*/  F2FP.SATFINITE.E4M3.F32.PACK_AB_MERGE_C R119, RZ, R119, RZ ;  /* 0x00000077ff77723e */ /* 0x000fe200048070ff */
[----:B------:R-:W-:Y:S01]  /*6ba0*/  @!P5 STG.E.U8 desc[UR16][R12.64+0x18], R131 ;  /* 0x000018830c00d986 */ /* 0x000fe2000c101110 */
[----:B------:R-:W-:Y:S01]  /*6bb0*/  ISETP.LT.OR P5, PT, R33, 0x21, !P2 ;  /* 0x000000212100780c */ /* 0x000fe200057a1670 */
[----:B------:R-:W-:Y:S01]  /*6bc0*/  FMUL R115, R115, R8 ;  /* 0x0000000873737220 */ /* 0x000fe20000400000 */
[----:B------:R-:W-:Y:S01]  /*6bd0*/  F2FP.SATFINITE.E4M3.F32.PACK_AB_MERGE_C R27, RZ, R112, RZ ;  /* 0x00000070ff1b723e */ /* 0x000fe200048070ff */
[----:B------:R1:W-:Y:S01]  /*6be0*/  @!P6 STG.E.U8 desc[UR16][R12.64+0x19], R25 ;  /* 0x000019190c00e986 */ /* 0x0003e2000c101110 */
[----:B------:R-:W-:Y:S01]  /*6bf0*/  ISETP.LT.OR P6, PT, R33, 0x22, !P2 ;  /* 0x000000222100780c */ /* 0x000fe200057c1670 */
[-C--:B------:R-:W-:Y:S01]  /*6c00*/  FMUL R110, R110, R8.reuse ;  /* 0x000000086e6e7220 */ /* 0x080fe20000400000 */
[-C--:B------:R-:W-:Y:S01]  /*6c10*/  FMUL R113, R113, R8.reuse ;  /* 0x0000000871717220 */ /* 0x080fe20000400000 */
        /* <DEDUP_REMOVED lines=39> */
[-C--:B------:R-:W-:Y:S01]  /*6e90*/  FMUL R101, R101, R8.reuse ;  /* 0x0000000865657220 */ /* 0x080fe20000400000 */
[----:B------:R-:W-:Y:S01]  /*6ea0*/  @!P1 STG.E.U8 desc[UR16][R14.64+0x30], R121 ;  /* 0x000030790e009986 */ /* 0x000fe2000c101110 */
[----:B------:R-:W-:Y:S01]  /*6eb0*/  ISETP.LT.OR P1, PT, R33, 0x39, !P0 ;  /* 0x000000392100780c */ /* 0x000fe20004721670 */
[-C--:B------:R-:W-:Y:S01]  /*6ec0*/  FMUL R99, R99, R8.reuse ;  /* 0x0000000863637220 */ /* 0x080fe20000400000 */
[----:B------:R-:W-:Y:S01]  /*6ed0*/  ISETP.LT.OR P0, PT, R33, 0x3a, !P0 ;  /* 0x0000003a2100780c */ /* 0x000fe20004701670 */
[----:B------:R-:W-:Y:S01]  /*6ee0*/  FMUL R94, R94, R8 ;  /* 0x000000085e5e7220 */ /* 0x000fe20000400000 */
[----:B0-----:R-:W-:Y:S01]  /*6ef0*/  F2FP.SATFINITE.E4M3.F32.PACK_AB_MERGE_C R5, RZ, R116, RZ ;  /* 0x00000074ff05723e */ /* 0x001fe200048070ff */
[-C--:B------:R-:W-:Y:S01]  /*6f00*/  FMUL R92, R92, R8.reuse ;  /* 0x000000085c5c7220 */ /* 0x080fe20000400000 */
[----:B------:R-:W-:Y:S01]  /*6f10*/  F2FP.SATFINITE.E4M3.F32.PACK_AB_MERGE_C R103, RZ, R103, RZ ;  /* 0x00000067ff67723e */ /* 0x000fe200048070ff */
[----:B------:R-:W-:Y:S01]  /*6f20*/  FMUL R95, R95, R8 ;  /* 0x000000085f5f7220 */ /* 0x000fe20000400000 */
[----:B-1----:R-:W-:Y:S01]  /*6f30*/  F2FP.SATFINITE.E4M3.F32.PACK_AB_MERGE_C R25, RZ, R114, RZ ;  /* 0x00000072ff19723e */ /* 0x002fe200048070ff */
[----:B------:R0:W-:Y:S01]  /*6f40*/  @!P4 STG.E.U8 desc[UR16][R14.64+0x31], R5 ;  /* 0x000031050e00c986 */ /* 0x0001e2000c101110 */
[----:B------:R-:W-:Y:S01]  /*6f50*/  ISETP.LT.OR P4, PT, R33, 0x39, !P2 ;  /* 0x000000392100780c */ /* 0x000fe20005781670 */
[-C--:B------:R-:W-:Y:S01]  /*6f60*/  FMUL R97, R97, R8.reuse ;  /* 0x0000000861617220 */ /* 0x080fe20000400000 */
[----:B------:R-:W-:Y:S01]  /*6f70*/  ISETP.LT.OR P2, PT, R33, 0x3a, !P2 ;  /* 0x0000003a2100780c */ /* 0x000fe20005741670 */
[----:B------:R-:W-:Y:S01]  /*6f80*/  @!P5 STG.E.U8 desc[UR16][R12.64+0x30], R119 ;  /* 0x000030770c00d986 */ /* 0x000fe2000c101110 */
[----:B------:R-:W-:Y:S01]  /*6f90*/  F2FP.SATFINITE.E4M3.F32.PACK_AB_MERGE_C R101, RZ, R101, RZ ;  /* 0x00000065ff65723e */ /* 0x000fe200048070ff */
[-C--:B------:R-:W-:Y:S01]  /*6fa0*/  FMUL R90, R90, R8.reuse ;  /* 0x000000085a5a7220 */ /* 0x080fe20000400000 */
[----:B------:R-:W-:Y:S01]  /*6fb0*/  F2FP.SATFINITE.E4M3.F32.PACK_AB_MERGE_C R99, RZ, R99, RZ ;  /* 0x00000063ff63723e */ /* 0x000fe200048070ff */
[----:B------:R-:W-:Y:S01]  /*6fc0*/  @!P6 STG.E.U8 desc[UR16][R12.64+0x31], R25 ;  /* 0x000031190c00e986 */ /* 0x000fe2000c101110 */
[----:B------:R-:W-:Y:S01]  /*6fd0*/  F2FP.SATFINITE.E4M3.F32.PACK_AB_MERGE_C R95, RZ, R95, RZ ;  /* 0x0000005fff5f723e */ /* 0x000fe200048070ff */
[-C--:B------:R-:W-:Y:S01]  /*6fe0*/  FMUL R22, R22, R8.reuse ;  /* 0x0000000816167220 */ /* 0x080fe20000400000 */
[-C--:B------:R-:W-:Y:S01]  /*6ff0*/  FMUL R93, R93, R8.reuse ;  /* 0x000000085d5d7220 */ /* 0x080fe20000400000 */
[----:B------:R-:W-:Y:S01]  /*7000*/  @!P0 STG.E.U8 desc[UR16][R14.64+0x39], R27 ;  /* 0x0000391b0e008986 */ /* 0x000fe2000c101110 */
[----:B------:R-:W-:Y:S01]  /*7010*/  ISETP.GE.AND P0, PT, R34, 0x81, PT ;  /* 0x000000812200780c */ /* 0x000fe20003f06270 */
[----:B------:R-:W-:Y:S01]  /*7020*/  FMUL R91, R91, R8 ;  /* 0x000000085b5b7220 */ /* 0x000fe20000400000 */
[----:B0-----:R-:W-:Y:S01]  /*7030*/  F2FP.SATFINITE.E4M3.F32.PACK_AB_MERGE_C R5, RZ, R110, RZ ;  /* 0x0000006eff05723e */ /* 0x001fe200048070ff */
[----:B------:R0:W-:Y:S01]  /*7040*/  @!P1 STG.E.U8 desc[UR16][R14.64+0x38], R117 ;  /* 0x000038750e009986 */ /* 0x0001e2000c101110 */
[C---:B------:R-:W-:Y:S01]  /*7050*/  ISETP.LT.OR P6, PT, R33.reuse, 0x1, !P0 ;  /* 0x000000012100780c */ /* 0x040fe200047c1670 */
[-C--:B------:R-:W-:Y:S01]  /*7060*/  FMUL R88, R88, R8.reuse ;  /* 0x0000000858587220 */ /* 0x080fe20000400000 */
[----:B------:R-:W-:Y:S01]  /*7070*/  ISETP.LT.OR P5, PT, R33, 0x2, !P0 ;  /* 0x000000022100780c */ /* 0x000fe200047a1670 */
[----:B------:R-:W-:Y:S01]  /*7080*/  @!P4 STG.E.U8 desc[UR16][R12.64+0x38], R115 ;  /* 0x000038730c00c986 */ /* 0x000fe2000c101110 */
[----:B------:R-:W-:Y:S01]  /*7090*/  ISETP.GE.AND P1, PT, R34, 0x89, PT ;  /* 0x000000892200780c */ /* 0x000fe20003f26270 */
[-C--:B------:R-:W-:Y:S01]  /*70a0*/  FMUL R21, R21, R8.reuse ;  /* 0x0000000815157220 */ /* 0x080fe20000400000 */
[----:B------:R-:W-:Y:S01]  /*70b0*/  F2FP.SATFINITE.E4M3.F32.PACK_AB_MERGE_C R97, RZ, R97, RZ ;  /* 0x00000061ff61723e */ /* 0x000fe200048070ff */
[----:B------:R1:W-:Y:S01]  /*70c0*/  @!P2 STG.E.U8 desc[UR16][R12.64+0x39], R5 ;  /* 0x000039050c00a986 */ /* 0x0003e2000c101110 */
[----:B------:R-:W-:Y:S01]  /*70d0*/  ISETP.LT.OR P4, PT, R33, 0x1, !P1 ;  /* 0x000000012100780c */ /* 0x000fe20004f81670 */
[-C--:B------:R-:W-:Y:S01]  /*70e0*/  FMUL R89, R89, R8.reuse ;  /* 0x0000000859597220 */ /* 0x080fe20000400000 */
[----:B------:R-:W-:Y:S01]  /*70f0*/  ISETP.LT.OR P2, PT, R33, 0xa, !P0 ;  /* 0x0000000a2100780c */ /* 0x000fe20004741670 */
[----:B------:R-:W-:Y:S01]  /*7100*/  FMUL R23, R23, R8 ;  /* 0x0000000817177220 */ /* 0x000fe20000400000 */
[----:B0-----:R-:W-:Y:S01]  /*7110*/  F2FP.SATFINITE.E4M3.F32.PACK_AB_MERGE_C R15, RZ, R108, RZ ;  /* 0x0000006cff0f723e */ /* 0x001fe200048070ff */
[----:B------:R-:W-:Y:S01]  /*7120*/  @!P6 STG.E.U8 desc[UR16][R10.64], R113 ;  /* 0x000000710a00e986 */ /* 0x000fe2000c101110 */
[C---:B------:R-:W-:Y:S01]  /*7130*/  ISETP.LT.OR P6, PT, R33.reuse, 0x2, !P1 ;  /* 0x000000022100780c */ /* 0x040fe20004fc1670 */
[-C--:B------:R-:W-:Y:S01]  /*7140*/  FMUL R20, R20, R8.reuse ;  /* 0x0000000814147220 */ /* 0x080fe20000400000 */
[----:B------:R-:W-:Y:S01]  /*7150*/  F2FP.SATFINITE.E4M3.F32.PACK_AB_MERGE_C R93, RZ, R93, RZ ;  /* 0x0000005dff5d723e */ /* 0x000fe200048070ff */
[----:B------:R-:W-:Y:S01]  /*7160*/  @!P5 STG.E.U8 desc[UR16][R10.64+0x1], R15 ;  /* 0x0000010f0a00d986 */ /* 0x000fe2000c101110 */
[----:B------:R-:W-:Y:S01]  /*7170*/  ISETP.LT.OR P5, PT, R33, 0x9, !P0 ;  /* 0x000000092100780c */ /* 0x000fe200047a1670 */
[----:B------:R-:W-:Y:S01]  /*7180*/  FMUL R17, R17, R8 ;  /* 0x0000000811117220 */ /* 0x000fe20000400000 */
[----:B-1----:R-:W-:Y:S01]  /*7190*/  F2FP.SATFINITE.E4M3.F32.PACK_AB_MERGE_C R5, RZ, R106, RZ ;  /* 0x0000006aff05723e */ /* 0x002fe200048070ff */
[----:B------:R-:W-:Y:S01]  /*71a0*/  @!P4 STG.E.U8 desc[UR16][R6.64], R111 ;  /* 0x0000006f0600c986 */ /* 0x000fe2000c101110 */
[----:B------:R-:W-:Y:S01]  /*71b0*/  F2FP.SATFINITE.E4M3.F32.PACK_AB_MERGE_C R13, RZ, R104, RZ ;  /* 0x00000068ff0d723e */ /* 0x000fe200048070ff */
[-C--:B------:R-:W-:Y:S01]  /*71c0*/  FMUL R16, R16, R8.reuse ;  /* 0x0000000810107220 */ /* 0x080fe20000400000 */
[----:B------:R-:W-:Y:S01]  /*71d0*/  ISETP.LT.OR P4, PT, R33, 0x9, !P1 ;  /* 0x000000092100780c */ /* 0x000fe20004f81670 */
[-C--:B------:R-:W-:Y:S01]  /*71e0*/  FMUL R19, R19, R8.reuse ;  /* 0x0000000813137220 */ /* 0x080fe20000400000 */
[----:B------:R-:W-:Y:S01]  /*71f0*/  F2FP.SATFINITE.E4M3.F32.PACK_AB_MERGE_C R91, RZ, R91, RZ ;  /* 0x0000005bff5b723e */ /* 0x000fe200048070ff */
[----:B------:R0:W-:Y:S01]  /*7200*/  @!P6 STG.E.U8 desc[UR16][R6.64+0x1], R5 ;  /* 0x000001050600e986 */ /* 0x0001e2000c101110 */
[C---:B------:R-:W-:Y:S01]  /*7210*/  ISETP.LT.OR P6, PT, R33.reuse, 0xa, !P1 ;  /* 0x0000000a2100780c */ /* 0x040fe20004fc1670 */
[----:B------:R-:W-:Y:S01]  /*7220*/  FMUL R18, R18, R8 ;  /* 0x0000000812127220 */ /* 0x000fe20000400000 */
[----:B------:R-:W-:Y:S01]  /*7230*/  F2FP.SATFINITE.E4M3.F32.PACK_AB_MERGE_C R21, RZ, R21, RZ ;  /* 0x00000015ff15723e */ /* 0x000fe200048070ff */
[----:B------:R1:W-:Y:S01]  /*7240*/  @!P2 STG.E.U8 desc[UR16][R10.64+0x9], R13 ;  /* 0x0000090d0a00a986 */ /* 0x0003e2000c101110 */
[----:B------:R-:W-:-:S02]  /*7250*/  ISETP.LT.OR P2, PT, R33, 0x12, !P0 ;  /* 0x000000122100780c */ /* 0x000fc40004741670 */
[----:B------:R-:W-:Y:S01]  /*7260*/  F2FP.SATFINITE.E4M3.F32.PACK_AB_MERGE_C R89, RZ, R89, RZ ;  /* 0x00000059ff59723e */ /* 0x000fe200048070ff */
[----:B------:R-:W-:Y:S01]  /*7270*/  @!P5 STG.E.U8 desc[UR16][R10.64+0x8], R107 ;  /* 0x0000086b0a00d986 */ /* 0x000fe2000c101110 */
[C---:B------:R-:W-:Y:S02]  /*7280*/  ISETP.LT.OR P5, PT, R33.reuse, 0x11, !P0 ;  /* 0x000000112100780c */ /* 0x040fe400047a1670 */
[----:B------:R-:W-:Y:S01]  /*7290*/  F2FP.SATFINITE.E4M3.F32.PACK_AB_MERGE_C R23, RZ, R23, RZ ;  /* 0x00000017ff17723e */ /* 0x000fe200048070ff */
[----:B------:R-:W-:Y:S01]  /*72a0*/  @!P4 STG.E.U8 desc[UR16][R6.64+0x8], R109 ;  /* 0x0000086d0600c986 */ /* 0x000fe2000c101110 */
[----:B0-----:R-:W-:Y:S02]  /*72b0*/  F2FP.SATFINITE.E4M3.F32.PACK_AB_MERGE_C R5, RZ, R102, RZ ;  /* 0x00000066ff05723e */ /* 0x001fe400048070ff */
[C---:B------:R-:W-:Y:S02]  /*72c0*/  ISETP.LT.OR P4, PT, R33.reuse, 0x11, !P1 ;  /* 0x000000112100780c */ /* 0x040fe40004f81670 */
[----:B-1----:R-:W-:Y:S01]  /*72d0*/  F2FP.SATFINITE.E4M3.F32.PACK_AB_MERGE_C R13, RZ, R98, RZ ;  /* 0x00000062ff0d723e */ /* 0x002fe200048070ff */
[----:B------:R0:W-:Y:S01]  /*72e0*/  @!P6 STG.E.U8 desc[UR16][R6.64+0x9], R5 ;  /* 0x000009050600e986 */ /* 0x0001e2000c101110 */
[----:B------:R-:W-:-:S02]  /*72f0*/  ISETP.LT.OR P6, PT, R33, 0x12, !P1 ;  /* 0x000000122100780c */ /* 0x000fc40004fc1670 */
[----:B------:R-:W-:Y:S01]  /*7300*/  F2FP.SATFINITE.E4M3.F32.PACK_AB_MERGE_C R17, RZ, R17, RZ ;  /* 0x00000011ff11723e */ /* 0x000fe200048070ff */
[----:B------:R1:W-:Y:S01]  /*7310*/  @!P2 STG.E.U8 desc[UR16][R10.64+0x11], R13 ;  /* 0x0000110d0a00a986 */ /* 0x0003e2000c101110 */
[C---:B------:R-:W-:Y:S02]  /*7320*/  ISETP.LT.OR P2, PT, R33.reuse, 0x1a, !P0 ;  /* 0x0000001a2100780c */ /* 0x040fe40004741670 */
[----:B------:R-:W-:Y:S01]  /*7330*/  F2FP.SATFINITE.E4M3.F32.PACK_AB_MERGE_C R19, RZ, R19, RZ ;  /* 0x00000013ff13723e */ /* 0x000fe200048070ff */
[----:B------:R-:W-:Y:S01]  /*7340*/  @!P5 STG.E.U8 desc[UR16][R10.64+0x10], R105 ;  /* 0x000010690a00d986 */ /* 0x000fe2000c101110 */
[----:B------:R-:W-:Y:S02]  /*7350*/  ISETP.LT.OR P5, PT, R33, 0x19, !P0 ;  /* 0x000000192100780c */ /* 0x000fe400047a1670 */
[----:B------:R-:W-:Y:S01]  /*7360*/  F2FP.SATFINITE.E4M3.F32.PACK_AB_MERGE_C R15, RZ, R18, RZ ;  /* 0x00000012ff0f723e */ /* 0x000fe200048070ff */
[----:B------:R-:W-:Y:S01]  /*7370*/  @!P4 STG.E.U8 desc[UR16][R6.64+0x10], R103 ;  /* 0x000010670600c986 */ /* 0x000fe2000c101110 */
[----:B0-----:R-:W-:-:S02]  /*7380*/  F2FP.SATFINITE.E4M3.F32.PACK_AB_MERGE_C R5, RZ, R100, RZ ;  /* 0x00000064ff05723e */ /* 0x001fc400048070ff */
[C---:B------:R-:W-:Y:S02]  /*7390*/  ISETP.LT.OR P4, PT, R33.reuse, 0x19, !P1 ;  /* 0x000000192100780c */ /* 0x040fe40004f81670 */
[----:B-1----:R-:W-:Y:S01]  /*73a0*/  F2FP.SATFINITE.E4M3.F32.PACK_AB_MERGE_C R13, RZ, R96, RZ ;  /* 0x00000060ff0d723e */ /* 0x002fe200048070ff */
[----:B------:R0:W-:Y:S01]  /*73b0*/  @!P6 STG.E.U8 desc[UR16][R6.64+0x11], R5 ;  /* 0x000011050600e986 */ /* 0x0001e2000c101110 */
[----:B------:R-:W-:-:S03]  /*73c0*/  ISETP.LT.OR P6, PT, R33, 0x1a, !P1 ;  /* 0x0000001a2100780c */ /* 0x000fc60004fc1670 */
[----:B------:R1:W-:Y:S01]  /*73d0*/  @!P2 STG.E.U8 desc[UR16][R10.64+0x19], R13 ;  /* 0x0000190d0a00a986 */ /* 0x0003e2000c101110 */
[----:B------:R-:W-:-:S03]  /*73e0*/  ISETP.LT.OR P2, PT, R33, 0x22, !P0 ;  /* 0x000000222100780c */ /* 0x000fc60004741670 */
[----:B------:R-:W-:Y:S01]  /*73f0*/  @!P5 STG.E.U8 desc[UR16][R10.64+0x18], R101 ;  /* 0x000018650a00d986 */ /* 0x000fe2000c101110 */
[C---:B------:R-:W-:Y:S02]  /*7400*/  ISETP.LT.OR P5, PT, R33.reuse, 0x21, !P0 ;  /* 0x000000212100780c */ /* 0x040fe400047a1670 */
[----:B0-----:R-:W-:Y:S01]  /*7410*/  F2FP.SATFINITE.E4M3.F32.PACK_AB_MERGE_C R5, RZ, R94, RZ ;  /* 0x0000005eff05723e */ /* 0x001fe200048070ff */
[----:B------:R-:W-:Y:S01]  /*7420*/  @!P4 STG.E.U8 desc[UR16][R6.64+0x18], R99 ;  /* 0x000018630600c986 */ /* 0x000fe2000c101110 */
        /* <DEDUP_REMOVED lines=25> */
[C---:B------:R-:W-:Y:S02]  /*75c0*/  ISETP.LT.OR P2, PT, R33.reuse, 0x39, !P0 ;  /* 0x000000392100780c */ /* 0x040fe40004741670 */
[C---:B------:R-:W-:Y:S01]  /*75d0*/  ISETP.LT.OR P0, PT, R33.reuse, 0x3a, !P0 ;  /* 0x0000003a2100780c */ /* 0x040fe20004701670 */
[----:B------:R1:W-:Y:S01]  /*75e0*/  @!P5 STG.E.U8 desc[UR16][R10.64+0x30], R89 ;  /* 0x000030590a00d986 */ /* 0x0003e2000c101110 */
[C---:B------:R-:W-:Y:S02]  /*75f0*/  ISETP.LT.OR P5, PT, R33.reuse, 0x39, !P1 ;  /* 0x000000392100780c */ /* 0x040fe40004fa1670 */
[----:B------:R-:W-:Y:S01]  /*7600*/  ISETP.LT.OR P1, PT, R33, 0x3a, !P1 ;  /* 0x0000003a2100780c */ /* 0x000fe20004f21670 */
[----:B------:R1:W-:Y:S01]  /*7610*/  @!P4 STG.E.U8 desc[UR16][R6.64+0x30], R23 ;  /* 0x000030170600c986 */ /* 0x0003e2000c101110 */
[----:B0-----:R-:W-:-:S05]  /*7620*/  F2FP.SATFINITE.E4M3.F32.PACK_AB_MERGE_C R5, RZ, R20, RZ ;  /* 0x00000014ff05723e */ /* 0x001fca00048070ff */
[----:B------:R1:W-:Y:S04]  /*7630*/  @!P6 STG.E.U8 desc[UR16][R6.64+0x31], R5 ;  /* 0x000031050600e986 */ /* 0x0003e8000c101110 */
[----:B------:R1:W-:Y:S04]  /*7640*/  @!P2 STG.E.U8 desc[UR16][R10.64+0x38], R17 ;  /* 0x000038110a00a986 */ /* 0x0003e8000c101110 */
[----:B------:R1:W-:Y:S04]  /*7650*/  @!P0 STG.E.U8 desc[UR16][R10.64+0x39], R13 ;  /* 0x0000390d0a008986 */ /* 0x0003e8000c101110 */
[----:B------:R1:W-:Y:S04]  /*7660*/  @!P5 STG.E.U8 desc[UR16][R6.64+0x38], R19 ;  /* 0x000038130600d986 */ /* 0x0003e8000c101110 */
[----:B------:R1:W-:Y:S02]  /*7670*/  @!P1 STG.E.U8 desc[UR16][R6.64+0x39], R15 ;  /* 0x0000390f06009986 */ /* 0x0003e4000c101110 */
.L_x_161:
[----:B------:R-:W-:Y:S05]  /*7680*/  BSYNC B0 ;  /* 0x0000000000007941 */ /* 0x000fea0003800000 */
.L_x_31:
[----:B------:R-:W-:Y:S01]  /*7690*/  ULDC UR6, c[0x0][0xc] ;  /* 0x0000030000067ab9 */ /* 0x000fe20000000800 */
[----:B------:R-:W-:Y:S01]  /*76a0*/  ULDC UR7, c[0x0][0x10] ;  /* 0x0000040000077ab9 */ /* 0x000fe20000000800 */
[----:B01---5:R-:W0:Y:S01]  /*76b0*/  LDC R5, c[0x0][0x14] ;  /* 0x00000500ff057b82 */ /* 0x023e220000000800 */
[----:B------:R-:W-:Y:S01]  /*76c0*/  UIMAD.WIDE.U32 UR6, UR6, UR7, URZ ;  /* 0x00000007060672a5 */ /* 0x000fe2000f8e003f */
[----:B------:R-:W-:Y:S01]  /*76d0*/  PRMT R7, RZ, 0x7610, R7 ;  /* 0x00007610ff077816 */ /* 0x000fe20000000007 */
[----:B------:R-:W-:-:S04]  /*76e0*/  IMAD.MOV.U32 R6, RZ, RZ, -0x1 ;  /* 0xffffffffff067424 */ /* 0x000fc800078e00ff */
[----:B0-----:R-:W-:-:S04]  /*76f0*/  IMAD.WIDE.U32 R2, R5, UR6, R2 ;  /* 0x0000000605027c25 */ /* 0x001fc8000f8e0002 */
[----:B------:R-:W-:Y:S01]  /*7700*/  IMAD R5, R5, UR7, RZ ;  /* 0x0000000705057c24 */ /* 0x000fe2000f8e02ff */
[----:B------:R-:W-:Y:S02]  /*7710*/  ULDC.64 UR6, c[0x0][0x650] ;  /* 0x0001940000067ab9 */ /* 0x000fe40000000a00 */
[----:B------:R-:W-:Y:S01]  /*7720*/  ISETP.GE.U32.AND P0, PT, R2, UR6, PT ;  /* 0x0000000602007c0c */ /* 0x000fe2000bf06070 */
[----:B------:R-:W-:Y:S02]  /*7730*/  IMAD.IADD R3, R3, 0x1, R5 ;  /* 0x0000000103037824 */ /* 0x000fe400078e0205 */
[----:B------:R-:W-:-:S03]  /*7740*/  IMAD.MOV.U32 R5, RZ, RZ, -0x1 ;  /* 0xffffffffff057424 */ /* 0x000fc600078e00ff */
[----:B------:R-:W-:-:S13]  /*7750*/  ISETP.GE.U32.AND.EX P0, PT, R3, UR7, PT, P0 ;  /* 0x0000000703007c0c */ /* 0x000fda000bf06100 */
[----:B------:R-:W-:Y:S05]  /*7760*/  @P0 BRA `(.L_x_162) ;  /* 0x0000000400600947 */ /* 0x000fea0003800000 */
[----:B------:R-:W0:Y:S01]  /*7770*/  S2R R20, SR_CTAID.X ;  /* 0x0000000000147919 */ /* 0x000e220000002500 */
[----:B------:R-:W1:Y:S01]  /*7780*/  LDC.64 R14, c[0x0][0x628] ;  /* 0x00018a00ff0e7b82 */ /* 0x000e620000000a00 */
[----:B------:R-:W-:Y:S01]  /*7790*/  ULDC UR6, c[0x0][0x150] ;  /* 0x0000540000067ab9 */ /* 0x000fe20000000800 */
[----:B--234-:R-:W-:Y:S01]  /*77a0*/  IMAD.MOV.U32 R12, RZ, RZ, R2 ;  /* 0x000000ffff0c7224 */ /* 0x01cfe200078e0002 */
[----:B------:R-:W2:Y:S01]  /*77b0*/  S2R R22, SR_CTAID.Y ;  /* 0x0000000000167919 */ /* 0x000ea20000002600 */
[----:B------:R-:W-:-:S04]  /*77c0*/  IMAD.MOV.U32 R13, RZ, RZ, R3 ;  /* 0x000000ffff0d7224 */ /* 0x000fc800078e0003 */
[----:B------:R-:W3:Y:S08]  /*77d0*/  LDC R23, c[0x0][0x144] ;  /* 0x00005100ff177b82 */ /* 0x000ef00000000800 */
[----:B------:R-:W4:Y:S08]  /*77e0*/  LDC R16, c[0x0][0x630] ;  /* 0x00018c00ff107b82 */ /* 0x000f300000000800 */
[----:B------:R-:W2:Y:S01]  /*77f0*/  LDC.64 R18, c[0x0][0x620] ;  /* 0x00018800ff127b82 */ /* 0x000ea20000000a00 */
[----:B-1----:R-:W-:-:S04]  /*7800*/  ISETP.NE.U32.AND P0, PT, R14, RZ, PT ;  /* 0x000000ff0e00720c */ /* 0x002fc80003f05070 */
[----:B------:R-:W-:Y:S02]  /*7810*/  ISETP.NE.AND.EX P0, PT, R15, RZ, PT, P0 ;  /* 0x000000ff0f00720c */ /* 0x000fe40003f05300 */
[----:B0-----:R-:W-:-:S05]  /*7820*/  I2FP.F32.U32 R5, R20 ;  /* 0x0000001400057245 */ /* 0x001fca0000201000 */
[----:B------:R-:W-:-:S04]  /*7830*/  FMUL R5, R5, UR6 ;  /* 0x0000000605057c20 */ /* 0x000fc80008400000 */
[----:B------:R0:W1:Y:S02]  /*7840*/  F2I.U32.TRUNC.NTZ R21, R5 ;  /* 0x0000000500157305 */ /* 0x000064000020f000 */
[----:B---34-:R-:W-:Y:S05]  /*7850*/  @!P0 BRA `(.L_x_163) ;  /* 0x0000000000288947 */ /* 0x018fea0003800000 */
[----:B0-----:R-:W0:Y:S02]  /*7860*/  LDC R5, c[0x0][0x634] ;  /* 0x00018d00ff057b82 */ /* 0x001e240000000800 */
        /* <DEDUP_REMOVED lines=9> */
.L_x_163:
[-CC-:B------:R-:W-:Y:S01]  /*7900*/  SHF.R.U64 R17, R12, R16.reuse, R13.reuse ;  /* 0x000000100c117219 */ /* 0x180fe2000000120d */
[----:B------:R-:W3:Y:S01]  /*7910*/  LDC.64 R28, c[0x0][0x640] ;  /* 0x00019000ff1c7b82 */ /* 0x000ee20000000a00 */
[----:B0-----:R-:W-:Y:S01]  /*7920*/  SHF.R.U32.HI R5, RZ, R16, R13 ;  /* 0x00000010ff057219 */ /* 0x001fe2000001160d */
[----:B-1----:R-:W-:Y:S01]  /*7930*/  IMAD.MOV R21, RZ, RZ, -R21 ;  /* 0x000000ffff157224 */ /* 0x002fe200078e0a15 */
[----:B------:R-:W-:Y:S01]  /*7940*/  IADD3 R11, P0, RZ, -R17, RZ ;  /* 0x80000011ff0b7210 */ /* 0x000fe20007f1e0ff */
[----:B------:R-:W-:Y:S02]  /*7950*/  ULDC UR6, c[0x0][0x154] ;  /* 0x0000550000067ab9 */ /* 0x000fe40000000800 */
[----:B------:R-:W-:Y:S02]  /*7960*/  IMAD R23, R23, R21, R20 ;  /* 0x0000001517177224 */ /* 0x000fe400078e0214 */
[----:B------:R-:W0:Y:S01]  /*7970*/  LDC R12, c[0x0][0x618] ;  /* 0x00018600ff0c7b82 */ /* 0x000e220000000800 */
[----:B------:R-:W-:-:S02]  /*7980*/  IMAD.X R5, RZ, RZ, ~R5, P0 ;  /* 0x000000ffff057224 */ /* 0x000fc400000e0e05 */
[----:B--2---:R-:W-:-:S04]  /*7990*/  IMAD.WIDE.U32 R6, R11, R18, R2 ;  /* 0x000000120b067225 */ /* 0x004fc800078e0002 */
[----:B------:R-:W-:Y:S01]  /*79a0*/  IMAD R10, R5, R18, RZ ;  /* 0x00000012050a7224 */ /* 0x000fe200078e02ff */
[----:B------:R-:W1:Y:S03]  /*79b0*/  LDC R24, c[0x0][0x608] ;  /* 0x00018200ff187b82 */ /* 0x000e660000000800 */
[----:B------:R-:W-:Y:S02]  /*79c0*/  IMAD R5, R11, R19, R10 ;  /* 0x000000130b057224 */ /* 0x000fe400078e020a */
[----:B------:R-:W-:Y:S02]  /*79d0*/  IMAD.MOV.U32 R11, RZ, RZ, 0x1 ;  /* 0x00000001ff0b7424 */ /* 0x000fe400078e00ff */
[----:B------:R-:W-:Y:S01]  /*79e0*/  IMAD.IADD R5, R7, 0x1, R5 ;  /* 0x0000000107057824 */ /* 0x000fe200078e0205 */
[----:B------:R-:W2:Y:S01]  /*79f0*/  LDC R26, c[0x0][0x658] ;  /* 0x00019600ff1a7b82 */ /* 0x000ea20000000800 */
[----:B------:R-:W-:-:S02]  /*7a00*/  I2FP.F32.U32 R7, R22 ;  /* 0x0000001600077245 */ /* 0x000fc40000201000 */
[----:B---3--:R-:W-:-:S03]  /*7a10*/  ISETP.NE.U32.AND P0, PT, R28, RZ, PT ;  /* 0x000000ff1c00720c */ /* 0x008fc60003f05070 */
[----:B------:R-:W-:Y:S01]  /*7a20*/  FMUL R10, R7, UR6 ;  /* 0x00000006070a7c20 */ /* 0x000fe20008400000 */
[----:B------:R-:W-:Y:S01]  /*7a30*/  ISETP.NE.AND.EX P0, PT, R29, RZ, PT, P0 ;  /* 0x000000ff1d00720c */ /* 0x000fe20003f05300 */
[----:B------:R-:W3:Y:S01]  /*7a40*/  LDC R21, c[0x0][0x148] ;  /* 0x00005200ff157b82 */ /* 0x000ee20000000800 */
[-CC-:B0-----:R-:W-:Y:S01]  /*7a50*/  SHF.R.U64 R16, R6, R12.reuse, R5.reuse ;  /* 0x0000000c06107219 */ /* 0x181fe20000001205 */
[----:B------:R0:W4:Y:S01]  /*7a60*/  F2I.U32.TRUNC.NTZ R18, R10 ;  /* 0x0000000a00127305 */ /* 0x000122000020f000 */
[----:B------:R-:W-:Y:S01]  /*7a70*/  SHF.R.U32.HI R5, RZ, R12, R5 ;  /* 0x0000000cff057219 */ /* 0x000fe20000011605 */
[----:B------:R-:W-:-:S04]  /*7a80*/  IMAD.MOV.U32 R7, RZ, RZ, -0x1 ;  /* 0xffffffffff077424 */ /* 0x000fc800078e00ff */
[----:B------:R-:W0:Y:S01]  /*7a90*/  LDC R20, c[0x0][0x600] ;  /* 0x00018000ff147b82 */ /* 0x000e220000000800 */
[-CC-:B-1----:R-:W-:Y:S02]  /*7aa0*/  SHF.R.U64 R14, R16, R24.reuse, R5.reuse ;  /* 0x00000018100e7219 */ /* 0x182fe40000001205 */
[----:B------:R-:W-:-:S05]  /*7ab0*/  SHF.R.U32.HI R5, RZ, R24, R5 ;  /* 0x00000018ff057219 */ /* 0x000fca0000011605 */
[----:B------:R-:W1:Y:S01]  /*7ac0*/  LDC R27, c[0x0][0x648] ;  /* 0x00019200ff1b7b82 */ /* 0x000e620000000800 */
[-C--:B--2---:R-:W-:Y:S02]  /*7ad0*/  SHF.L.U32 R6, R7, R26.reuse, RZ ;  /* 0x0000001a07067219 */ /* 0x084fe400000006ff */
[-CC-:B------:R-:W-:Y:S02]  /*7ae0*/  SHF.R.U64 R19, R14, R26.reuse, R5.reuse ;  /* 0x0000001a0e137219 */ /* 0x180fe40000001205 */
[----:B------:R-:W-:Y:S02]  /*7af0*/  SHF.R.U32.HI R7, RZ, R26, R5 ;  /* 0x0000001aff077219 */ /* 0x000fe40000011605 */
[----:B------:R-:W-:Y:S01]  /*7b00*/  LOP3.LUT R25, RZ, R6, RZ, 0x33, !PT ;  /* 0x00000006ff197212 */ /* 0x000fe200078e33ff */
[----:B------:R-:W2:Y:S01]  /*7b10*/  LDC R30, c[0x0][0x638] ;  /* 0x00018e00ff1e7b82 */ /* 0x000ea20000000800 */
[----:B------:R-:W-:Y:S01]  /*7b20*/  SHF.L.U32 R26, R11, R26, RZ ;  /* 0x0000001a0b1a7219 */ /* 0x000fe200000006ff */
[----:B------:R-:W-:-:S06]  /*7b30*/  IMAD.MOV.U32 R6, RZ, RZ, R19 ;  /* 0x000000ffff067224 */ /* 0x000fcc00078e0013 */
[----:B------:R-:W0:Y:S01]  /*7b40*/  LDC R31, c[0x0][0x610] ;  /* 0x00018400ff1f7b82 */ /* 0x000e220000000800 */
[----:B----4-:R-:W-:Y:S05]  /*7b50*/  @!P0 BRA `(.L_x_164) ;  /* 0x0000000000288947 */ /* 0x010fea0003800000 */
[----:B------:R-:W4:Y:S02]  /*7b60*/  LDC R6, c[0x0][0x64c] ;  /* 0x00019300ff067b82 */ /* 0x000f240000000800 */
[----:B----4-:R-:W-:-:S05]  /*7b70*/  IADD3 R5, P0, R19, R6, RZ ;  /* 0x0000000613057210 */ /* 0x010fca0007f1e0ff */
[----:B------:R-:W-:-:S04]  /*7b80*/  IMAD.X R15, RZ, RZ, R7, P0 ;  /* 0x000000ffff0f7224 */ /* 0x000fc800000e0607 */
[----:B------:R-:W-:-:S04]  /*7b90*/  IMAD.WIDE.U32 R6, R15, R28, RZ ;  /* 0x0000001c0f067225 */ /* 0x000fc800078e00ff */
[----:B0-----:R-:W-:-:S04]  /*7ba0*/  IMAD.WIDE.U32 R10, P0, R5, R29, R6 ;  /* 0x0000001d050a7225 */ /* 0x001fc80007800006 */
[----:B------:R-:W-:-:S04]  /*7bb0*/  IMAD.WIDE.U32 R6, R5, R28, RZ ;  /* 0x0000001c05067225 */ /* 0x000fc800078e00ff */
[----:B------:R-:W-:Y:S01]  /*7bc0*/  IMAD.X R13, RZ, RZ, RZ, P0 ;  /* 0x000000ffff0d7224 */ /* 0x000fe200000e06ff */
[----:B------:R-:W-:Y:S01]  /*7bd0*/  IADD3 RZ, P0, R7, R10, RZ ;  /* 0x0000000a07ff7210 */ /* 0x000fe20007f1e0ff */
[----:B------:R-:W-:-:S04]  /*7be0*/  IMAD.MOV.U32 R12, RZ, RZ, R11 ;  /* 0x000000ffff0c7224 */ /* 0x000fc800078e000b */
[----:B------:R-:W-:-:S08]  /*7bf0*/  IMAD.WIDE.U32.X R6, R15, R29, R12, P0 ;  /* 0x0000001d0f067225 */ /* 0x000fd000000e040c */
.L_x_164:
[----:B-1----:R-:W-:Y:S01]  /*7c00*/  SHF.R.U64 R5, R6, R27, R7 ;  /* 0x0000001b06057219 */ /* 0x002fe20000001207 */
[----:B0-----:R-:W-:Y:S01]  /*7c10*/  VIADD R7, R20, 0xffffffff ;  /* 0xffffffff14077836 */ /* 0x001fe20000000000 */
[----:B------:R-:W-:Y:S01]  /*7c20*/  LOP3.LUT R32, R14, R25, RZ, 0xc0, !PT ;  /* 0x000000190e207212 */ /* 0x000fe200078ec0ff */
[----:B------:R-:W-:Y:S02]  /*7c30*/  IMAD.MOV R18, RZ, RZ, -R18 ;  /* 0x000000ffff127224 */ /* 0x000fe400078e0a12 */
[----:B------:R-:W-:Y:S01]  /*7c40*/  IMAD.MOV R6, RZ, RZ, -R5 ;  /* 0x000000ffff067224 */ /* 0x000fe200078e0a05 */
[----:B------:R-:W-:Y:S01]  /*7c50*/  LOP3.LUT R16, R16, R7, RZ, 0xc0, !PT ;  /* 0x0000000710107212 */ /* 0x000fe200078ec0ff */
[----:B------:R-:W-:Y:S02]  /*7c60*/  IMAD R32, R26, R5, R32 ;  /* 0x000000051a207224 */ /* 0x000fe400078e0220 */
[----:B---3--:R-:W-:Y:S02]  /*7c70*/  @P3 IMAD R23, R21, R18, R22 ;  /* 0x0000001215173224 */ /* 0x008fe400078e0216 */
[----:B--2---:R-:W-:-:S02]  /*7c80*/  IMAD R5, R6, R30, R19 ;  /* 0x0000001e06057224 */ /* 0x004fc400078e0213 */
[----:B------:R-:W-:Y:S02]  /*7c90*/  IMAD R32, R32, R31, R23 ;  /* 0x0000001f20207224 */ /* 0x000fe400078e0217 */
[----:B------:R-:W-:Y:S02]  /*7ca0*/  IMAD R5, R5, R20, R16 ;  /* 0x0000001405057224 */ /* 0x000fe400078e0210 */
[----:B------:R-:W-:-:S03]  /*7cb0*/  IMAD.MOV.U32 R7, RZ, RZ, 0x1 ;  /* 0x00000001ff077424 */ /* 0x000fc600078e00ff */
[----:B------:R-:W-:Y:S02]  /*7cc0*/  SEL R6, R5, R32, !P3 ;  /* 0x0000002005067207 */ /* 0x000fe40005800000 */
[----:B------:R-:W-:Y:S01]  /*7cd0*/  SEL R32, R32, R5, !P3 ;  /* 0x0000000520207207 */ /* 0x000fe20005800000 */
[----:B------:R-:W-:-:S07]  /*7ce0*/  IMAD.MOV.U32 R5, RZ, RZ, R17 ;  /* 0x000000ffff057224 */ /* 0x000fce00078e0011 */
.L_x_162:
[----:B------:R-:W-:Y:S01]  /*7cf0*/  UIADD3 UR5, UR9, UR5, URZ ;  /* 0x0000000509057290 */ /* 0x000fe2000fffe03f */
[----:B------:R-:W-:Y:S01]  /*7d00*/  LOP3.LUT P0, RZ, R7, 0xff, RZ, 0xc0, !PT ;  /* 0x000000ff07ff7812 */ /* 0x000fe2000780c0ff */
[----:B------:R-:W-:Y:S02]  /*7d10*/  IMAD.MOV.U32 R7, RZ, RZ, R32 ;  /* 0x000000ffff077224 */ /* 0x000fe400078e0020 */
[----:B------:R-:W-:Y:S02]  /*7d20*/  USHF.R.U32.HI UR6, URZ, 0x2, UR5 ;  /* 0x000000023f067899 */ /* 0x000fe40008011605 */
[----:B------:R-:W-:Y:S02]  /*7d30*/  UISETP.GT.U32.AND UP1, UPT, UR5, 0x3, UPT ;  /* 0x000000030500788c */ /* 0x000fe4000bf24070 */
[----:B------:R-:W-:Y:S02]  /*7d40*/  ULOP3.LUT UR6, UR6, 0x1, URZ, 0xc0, !UPT ;  /* 0x0000000106067892 */ /* 0x000fe4000f8ec03f */
[----:B------:R-:W-:-:S02]  /*7d50*/  UISETP.LT.U32.AND UP1, UPT, UR9, 0x4, UP1 ;  /* 0x000000040900788c */ /* 0x000fc40008f21070 */
[----:B------:R-:W-:Y:S02]  /*7d60*/  UISETP.NE.U32.AND UP0, UPT, UR6, 0x1, UPT ;  /* 0x000000010600788c */ /* 0x000fe4000bf05070 */
[----:B------:R-:W-:Y:S02]  /*7d70*/  USEL UR7, URZ, 0x1, !UP1 ;  /* 0x000000013f077887 */ /* 0x000fe4000c800000 */
[----:B------:R-:W-:Y:S02]  /*7d80*/  UISETP.GT.U32.AND UP0, UPT, UR9, 0x3, !UP0 ;  /* 0x000000030900788c */ /* 0x000fe4000c704070 */
[----:B------:R-:W-:Y:S02]  /*7d90*/  ULOP3.LUT UR5, UR5, 0x3, URZ, 0xc0, !UPT ;  /* 0x0000000305057892 */ /* 0x000fe4000f8ec03f */
[----:B------:R-:W-:-:S04]  /*7da0*/  USEL UR6, URZ, 0x1, !UP0 ;  /* 0x000000013f067887 */ /* 0x000fc8000c000000 */
[----:B------:R-:W-:Y:S01]  /*7db0*/  ULOP3.LUT UR4, UR6, UR4, UR7, 0x96, !UPT ;  /* 0x0000000406047292 */ /* 0x000fe2000f8e9607 */
[----:B------:R-:W-:Y:S11]  /*7dc0*/  @P0 BRA `(.L_x_165) ;  /* 0xffffff9000540947 */ /* 0x000ff6000383ffff */
[----:B------:R-:W-:Y:S05]  /*7dd0*/  EXIT ;  /* 0x000000000000794d */ /* 0x000fea0003800000 */
.L_x_3:
[----:B0-----:R-:W-:Y:S01]  /*7de0*/  ULDC.64 UR4, c[0x0][0x650] ;  /* 0x0001940000047ab9 */ /* 0x001fe20000000a00 */
        /* <DEDUP_REMOVED lines=25> */
.L_x_167:
[--C-:B------:R-:W-:Y:S01]  /*7f80*/  SHF.R.U64 R16, R14, R18, R15.reuse ;  /* 0x000000120e107219 */ /* 0x100fe2000000120f */
[----:B------:R-:W0:Y:S01]  /*7f90*/  LDC R22, c[0x0][0x618] ;  /* 0x00018600ff167b82 */ /* 0x000e220000000800 */
[----:B------:R-:W-:Y:S01]  /*7fa0*/  I2FP.F32.U32 R7, R8 ;  /* 0x0000000800077245 */ /* 0x000fe20000201000 */
[----:B------:R-:W-:Y:S01]  /*7fb0*/  ULDC UR4, c[0x0][0x150] ;  /* 0x0000540000047ab9 */ /* 0x000fe20000000800 */
[----:B------:R-:W-:Y:S02]  /*7fc0*/  SHF.R.U32.HI R6, RZ, R18, R15 ;  /* 0x00000012ff067219 */ /* 0x000fe4000001160f */
[----:B------:R-:W-:Y:S01]  /*7fd0*/  IADD3 R9, P0, RZ, -R16, RZ ;  /* 0x80000010ff097210 */ /* 0x000fe20007f1e0ff */
[----:B------:R-:W-:Y:S01]  /*7fe0*/  FMUL R13, R7, UR4 ;  /* 0x00000004070d7c20 */ /* 0x000fe20008400000 */
[----:B------:R-:W-:Y:S01]  /*7ff0*/  ULDC UR4, c[0x0][0x154] ;  /* 0x0000550000047ab9 */ /* 0x000fe20000000800 */
[----:B------:R-:W1:Y:S02]  /*8000*/  LDC.64 R24, c[0x0][0x640] ;  /* 0x00019000ff187b82 */ /* 0x000e640000000a00 */
[----:B------:R-:W-:-:S02]  /*8010*/  IMAD.X R11, RZ, RZ, ~R6, P0 ;  /* 0x000000ffff0b7224 */ /* 0x000fc400000e0e06 */
[----:B------:R-:W2:Y:S01]  /*8020*/  F2I.U32.TRUNC.NTZ R13, R13 ;  /* 0x0000000d000d7305 */ /* 0x000ea2000020f000 */
[----:B------:R-:W-:-:S03]  /*8030*/  IMAD.WIDE.U32 R6, R9, R20, R2 ;  /* 0x0000001409067225 */ /* 0x000fc600078e0002 */
[----:B------:R-:W3:Y:S01]  /*8040*/  LDC R15, c[0x0][0x144] ;  /* 0x00005100ff0f7b82 */ /* 0x000ee20000000800 */
[----:B------:R-:W-:-:S04]  /*8050*/  IMAD R12, R11, R20, RZ ;  /* 0x000000140b0c7224 */ /* 0x000fc800078e02ff */
[----:B------:R-:W-:Y:S02]  /*8060*/  IMAD R9, R9, R21, R12 ;  /* 0x0000001509097224 */ /* 0x000fe400078e020c */
[----:B------:R-:W-:Y:S01]  /*8070*/  IMAD.MOV.U32 R12, RZ, RZ, -0x1 ;  /* 0xffffffffff0c7424 */ /* 0x000fe200078e00ff */
[----:B------:R-:W4:Y:S01]  /*8080*/  LDC R18, c[0x0][0x608] ;  /* 0x00018200ff127b82 */ /* 0x000f220000000800 */
[----:B------:R-:W-:Y:S01]  /*8090*/  IMAD.IADD R7, R7, 0x1, R9 ;  /* 0x0000000107077824 */ /* 0x000fe200078e0209 */
[----:B------:R-:W-:-:S04]  /*80a0*/  I2FP.F32.U32 R9, R10 ;  /* 0x0000000a00097245 */ /* 0x000fc80000201000 */
[-C--:B0-----:R-:W-:Y:S01]  /*80b0*/  SHF.R.U64 R14, R6, R22.reuse, R7 ;  /* 0x00000016060e7219 */ /* 0x081fe20000001207 */
[----:B--2---:R-:W-:Y:S01]  /*80c0*/  IMAD.MOV R6, RZ, RZ, -R13 ;  /* 0x000000ffff067224 */ /* 0x004fe200078e0a0d */
[----:B------:R-:W0:Y:S01]  /*80d0*/  LDC R11, c[0x0][0x658] ;  /* 0x00019600ff0b7b82 */ /* 0x000e220000000800 */
[----:B-1----:R-:W-:Y:S01]  /*80e0*/  ISETP.NE.U32.AND P0, PT, R24, RZ, PT ;  /* 0x000000ff1800720c */ /* 0x002fe20003f05070 */
[----:B------:R-:W-:Y:S01]  /*80f0*/  FMUL R9, R9, UR4 ;  /* 0x0000000409097c20 */ /* 0x000fe20008400000 */
[----:B------:R-:W-:Y:S02]  /*8100*/  SHF.R.U32.HI R7, RZ, R22, R7 ;  /* 0x00000016ff077219 */ /* 0x000fe40000011607 */
[----:B------:R-:W-:-:S03]  /*8110*/  ISETP.NE.AND.EX P0, PT, R25, RZ, PT, P0 ;  /* 0x000000ff1900720c */ /* 0x000fc60003f05300 */
[----:B------:R-:W1:Y:S01]  /*8120*/  LDC R21, c[0x0][0x148] ;  /* 0x00005200ff157b82 */ /* 0x000e620000000800 */
[----:B---3--:R-:W-:Y:S02]  /*8130*/  IMAD R22, R15, R6, R8 ;  /* 0x000000060f167224 */ /* 0x008fe400078e0208 */
[----:B------:R-:W-:-:S05]  /*8140*/  IMAD.MOV.U32 R8, RZ, RZ, 0x1 ;  /* 0x00000001ff087424 */ /* 0x000fca00078e00ff */
[----:B------:R-:W2:Y:S01]  /*8150*/  LDC R20, c[0x0][0x600] ;  /* 0x00018000ff147b82 */ /* 0x000ea20000000800 */
[-CC-:B----4-:R-:W-:Y:S02]  /*8160*/  SHF.R.U64 R17, R14, R18.reuse, R7.reuse ;  /* 0x000000120e117219 */ /* 0x190fe40000001207 */
[----:B------:R-:W-:Y:S02]  /*8170*/  SHF.R.U32.HI R6, RZ, R18, R7 ;  /* 0x00000012ff067219 */ /* 0x000fe40000011607 */
[----:B------:R3:W4:Y:S03]  /*8180*/  F2I.U32.TRUNC.NTZ R18, R9 ;  /* 0x0000000900127305 */ /* 0x000726000020f000 */
[----:B------:R-:W1:Y:S01]  /*8190*/  LDC R23, c[0x0][0x648] ;  /* 0x00019200ff177b82 */ /* 0x000e620000000800 */
[-C--:B0-----:R-:W-:Y:S02]  /*81a0*/  SHF.R.U64 R19, R17, R11.reuse, R6 ;  /* 0x0000000b11137219 */ /* 0x081fe40000001206 */
[----:B------:R-:W-:-:S02]  /*81b0*/  SHF.L.U32 R12, R12, R11, RZ ;  /* 0x0000000b0c0c7219 */ /* 0x000fc400000006ff */
[-C--:B------:R-:W-:Y:S01]  /*81c0*/  SHF.R.U32.HI R7, RZ, R11.reuse, R6 ;  /* 0x0000000bff077219 */ /* 0x080fe20000011606 */
[----:B------:R-:W-:Y:S01]  /*81d0*/  IMAD.MOV.U32 R6, RZ, RZ, R19 ;  /* 0x000000ffff067224 */ /* 0x000fe200078e0013 */
[----:B------:R-:W-:Y:S01]  /*81e0*/  SHF.L.U32 R27, R8, R11, RZ ;  /* 0x0000000b081b7219 */ /* 0x000fe200000006ff */
[----:B------:R-:W0:Y:S01]  /*81f0*/  LDC R26, c[0x0][0x638] ;  /* 0x00018e00ff1a7b82 */ /* 0x000e220000000800 */
[----:B------:R-:W-:-:S07]  /*8200*/  LOP3.LUT R28, RZ, R12, RZ, 0x33, !PT ;  /* 0x0000000cff1c7212 */ /* 0x000fce00078e33ff */
[----:B------:R-:W0:Y:S01]  /*8210*/  LDC R29, c[0x0][0x610] ;  /* 0x00018400ff1d7b82 */ /* 0x000e220000000800 */
[----:B---34-:R-:W-:Y:S05]  /*8220*/  @!P0 BRA `(.L_x_168) ;  /* 0x0000000000288947 */ /* 0x018fea0003800000 */
        /* <DEDUP_REMOVED lines=10> */
.L_x_168:
[----:B-1----:R-:W-:Y:S01]  /*82d0*/  SHF.R.U64 R7, R6, R23, R7 ;  /* 0x0000001706077219 */ /* 0x002fe20000001207 */
[----:B--2---:R-:W-:Y:S01]  /*82e0*/  VIADD R9, R20, 0xffffffff ;  /* 0xffffffff14097836 */ /* 0x004fe20000000000 */
[----:B------:R-:W-:Y:S01]  /*82f0*/  LOP3.LUT R6, R17, R28, RZ, 0xc0, !PT ;  /* 0x0000001c11067212 */ /* 0x000fe200078ec0ff */
[----:B------:R-:W-:Y:S02]  /*8300*/  IMAD.MOV R18, RZ, RZ, -R18 ;  /* 0x000000ffff127224 */ /* 0x000fe400078e0a12 */
[----:B------:R-:W-:Y:S02]  /*8310*/  IMAD.MOV R8, RZ, RZ, -R7 ;  /* 0x000000ffff087224 */ /* 0x000fe400078e0a07 */
[----:B------:R-:W-:Y:S01]  /*8320*/  IMAD R11, R27, R7, R6 ;  /* 0x000000071b0b7224 */ /* 0x000fe200078e0206 */
[----:B------:R-:W-:Y:S01]  /*8330*/  LOP3.LUT R7, R14, R9, RZ, 0xc0, !PT ;  /* 0x000000090e077212 */ /* 0x000fe200078ec0ff */
[----:B------:R-:W-:Y:S02]  /*8340*/  @P3 IMAD R22, R21, R18, R10 ;  /* 0x0000001215163224 */ /* 0x000fe400078e020a */
[----:B0-----:R-:W-:-:S02]  /*8350*/  IMAD R6, R8, R26, R19 ;  /* 0x0000001a08067224 */ /* 0x001fc400078e0213 */
[----:B------:R-:W-:Y:S02]  /*8360*/  IMAD R11, R11, R29, R22 ;  /* 0x0000001d0b0b7224 */ /* 0x000fe400078e0216 */
[----:B------:R-:W-:Y:S02]  /*8370*/  IMAD R6, R6, R20, R7 ;  /* 0x0000001406067224 */ /* 0x000fe400078e0207 */
[----:B------:R-:W-:-:S03]  /*8380*/  IMAD.MOV.U32 R8, RZ, RZ, 0x1 ;  /* 0x00000001ff087424 */ /* 0x000fc600078e00ff */
[----:B------:R-:W-:Y:S02]  /*8390*/  SEL R15, R6, R11, !P3 ;  /* 0x0000000b060f7207 */ /* 0x000fe40005800000 */
[----:B------:R-:W-:Y:S01]  /*83a0*/  SEL R11, R11, R6, !P3 ;  /* 0x000000060b0b7207 */ /* 0x000fe20005800000 */
[----:B------:R-:W-:Y:S01]  /*83b0*/  IMAD.MOV.U32 R6, RZ, RZ, R16 ;  /* 0x000000ffff067224 */ /* 0x000fe200078e0010 */
[----:B------:R-:W-:-:S07]  /*83c0*/  PRMT R7, R8, 0x7610, R7 ;  /* 0x0000761008077816 */ /* 0x000fce0000000007 */
.L_x_166:
[----:B------:R-:W-:-:S08]  /*83d0*/  NOP ;  /* 0x0000000000007918 */ /* 0x000fd00000000000 */
[----:B------:R-:W0:-:S00]  /*83e0*/  USETMAXREG.DEALLOC.CTAPOOL 0x28 ;  /* 0x00000028000079c8 */ /* 0x000e0000080e0500 */
[----:B0-----:R-:W-:-:S13]  /*83f0*/  ISETP.NE.AND P0, PT, R5, RZ, PT ;  /* 0x000000ff0500720c */ /* 0x001fda0003f05270 */
[----:B------:R-:W-:Y:S05]  /*8400*/  @P0 EXIT ;  /* 0x000000000000094d */ /* 0x000fea0003800000 */
[----:B------:R-:W-:Y:S01]  /*8410*/  LOP3.LUT P0, RZ, R7, 0xff, RZ, 0xc0, !PT ;  /* 0x000000ff07ff7812 */ /* 0x000fe2000780c0ff */
[----:B------:R-:W-:Y:S02]  /*8420*/  IMAD.MOV.U32 R12, RZ, RZ, 0x1 ;  /* 0x00000001ff0c7424 */ /* 0x000fe400078e00ff */
[----:B------:R-:W-:-:S10]  /*8430*/  IMAD.MOV.U32 R5, RZ, RZ, RZ ;  /* 0x000000ffff057224 */ /* 0x000fd400078e00ff */
[----:B------:R-:W-:Y:S05]  /*8440*/  @!P0 BRA `(.L_x_169) ;  /* 0x0000000c00348947 */ /* 0x000fea0003800000 */
[----:B------:R-:W0:Y:S01]  /*8450*/  LDC R5, c[0x0][0x28c] ;  /* 0x0000a300ff057b82 */ /* 0x000e220000000800 */
[----:B------:R-:W-:Y:S01]  /*8460*/  ULDC UR5, c[0x0][0x600] ;  /* 0x0001800000057ab9 */ /* 0x000fe20000000800 */
[----:B------:R-:W-:Y:S01]  /*8470*/  ULDC UR4, c[0x0][0xc] ;  /* 0x0000030000047ab9 */ /* 0x000fe20000000800 */
[----:B------:R-:W-:Y:S01]  /*8480*/  UIADD3 UR16, UR5, -0x1, URZ ;  /* 0xffffffff05107890 */ /* 0x000fe2000fffe03f */
[C---:B------:R-:W-:Y:S01]  /*8490*/  LOP3.LUT P4, RZ, R0.reuse, 0x7f, RZ, 0xc0, !PT ;  /* 0x0000007f00ff7812 */ /* 0x040fe2000788c0ff */
[----:B------:R-:W-:Y:S01]  /*84a0*/  ULDC UR6, c[0x0][0x658] ;  /* 0x0001960000067ab9 */ /* 0x000fe20000000800 */
[----:B------:R-:W-:Y:S01]  /*84b0*/  ULDC UR5, c[0x0][0x10] ;  /* 0x0000040000057ab9 */ /* 0x000fe20000000800 */
[----:B------:R-:W-:Y:S01]  /*84c0*/  UMOV UR7, 0xffffffff ;  /* 0xffffffff00077882 */ /* 0x000fe20000000000 */
[----:B------:R-:W-:Y:S01]  /*84d0*/  UMOV UR8, 0x1 ;  /* 0x0000000100087882 */ /* 0x000fe20000000000 */
[----:B------:R-:W-:Y:S01]  /*84e0*/  UIMAD.WIDE.U32 UR4, UR4, UR5, URZ ;  /* 0x00000005040472a5 */ /* 0x000fe2000f8e003f */
[----:B------:R-:W-:Y:S01]  /*84f0*/  LOP3.LUT P0, RZ, R0, 0x1f, RZ, 0xc0, !PT ;  /* 0x0000001f00ff7812 */ /* 0x000fe2000780c0ff */
[----:B------:R-:W-:Y:S01]  /*8500*/  USHF.L.U32 UR7, UR7, UR6, URZ ;  /* 0x0000000607077299 */ /* 0x000fe2000800063f */
[----:B------:R-:W-:Y:S01]  /*8510*/  BSSY B0, `(.L_x_169) ;  /* 0x00000c0000007945 */ /* 0x000fe20003800000 */
[----:B------:R-:W-:Y:S01]  /*8520*/  USHF.L.U32 UR18, UR8, UR6, URZ ;  /* 0x0000000608127299 */ /* 0x000fe2000800063f */
[----:B------:R-:W-:Y:S01]  /*8530*/  IMAD.MOV.U32 R14, RZ, RZ, 0x1 ;  /* 0x00000001ff0e7424 */ /* 0x000fe200078e00ff */
[----:B------:R-:W-:Y:S01]  /*8540*/  LOP3.LUT R17, R4, 0x2, RZ, 0xfc, !PT ;  /* 0x0000000204117812 */ /* 0x000fe200078efcff */
[----:B------:R-:W-:Y:S01]  /*8550*/  ULDC UR6, c[0x0][0x14] ;  /* 0x0000050000067ab9 */ /* 0x000fe20000000800 */
[----:B------:R-:W-:Y:S01]  /*8560*/  PLOP3.LUT P0, PT, P0, P4, PT, 0x8a, 0x0 ;  /* 0x000000000000781c */ /* 0x000fe20000709172 */
[----:B------:R-:W-:Y:S01]  /*8570*/  UIMAD.WIDE.U32 UR20, UR4, UR6, URZ ;  /* 0x00000006041472a5 */ /* 0x000fe2000f8e003f */
[----:B------:R-:W-:Y:S01]  /*8580*/  IMAD.MOV.U32 R12, RZ, RZ, 0x1 ;  /* 0x00000001ff0c7424 */ /* 0x000fe200078e00ff */
[----:B------:R-:W-:-:S02]  /*8590*/  UIMAD UR13, UR5, UR6, URZ ;  /* 0x00000006050d72a4 */ /* 0x000fc4000f8e023f */
[----:B------:R-:W-:Y:S01]  /*85a0*/  ULOP3.LUT UR17, URZ, UR7, URZ, 0x33, !UPT ;  /* 0x000000073f117292 */ /* 0x000fe2000f8e333f */
[----:B0-----:R-:W-:Y:S01]  /*85b0*/  VIADD R5, R5, 0x3f ;  /* 0x0000003f05057836 */ /* 0x001fe20000000000 */
[----:B------:R-:W-:Y:S01]  /*85c0*/  UIADD3 UR13, UR21, UR13, URZ ;  /* 0x0000000d150d7290 */ /* 0x000fe2000fffe03f */
[----:B------:R-:W-:-:S03]  /*85d0*/  ULDC.64 UR22, c[0x0][0x198] ;  /* 0x0000660000167ab9 */ /* 0x000fc60000000a00 */
[----:B------:R-:W-:-:S04]  /*85e0*/  SHF.R.S32.HI R8, RZ, 0x1f, R5 ;  /* 0x0000001fff087819 */ /* 0x000fc80000011405 */
[----:B------:R-:W-:Y:S01]  /*85f0*/  LEA.HI R8, R8, R5, RZ, 0x6 ;  /* 0x0000000508087211 */ /* 0x000fe200078f30ff */
[----:B------:R-:W-:-:S03]  /*8600*/  IMAD.MOV.U32 R5, RZ, RZ, RZ ;  /* 0x000000ffff057224 */ /* 0x000fc600078e00ff */
[----:B------:R-:W-:-:S05]  /*8610*/  SHF.R.S32.HI R16, RZ, 0x6, R8 ;  /* 0x00000006ff107819 */ /* 0x000fca0000011408 */
[----:B------:R-:W-:-:S07]  /*8620*/  VIADD R13, R16, 0x1 ;  /* 0x00000001100d7836 */ /* 0x000fce0000000000 */
.L_x_181:
[----:B------:R-:W-:-:S03]  /*8630*/  UMOV UR4, 0xffffffff ;  /* 0xffffffff00047882 */ /* 0x000fc60000000000 */
[----:B------:R-:W-:Y:S05]  /*8640*/  BRA.DIV UR4, `(.L_x_170) ;  /* 0x0000000e04a47947 */ /* 0x000fea000b800000 */
[----:B------:R-:W-:-:S13]  /*8650*/  ELECT P1, URZ, PT ;  /* 0x00000000003f782f */ /* 0x000fda0003820000 */
.L_x_192:
[----:B------:R-:W0:Y:S01]  /*8660*/  LDC R0, c[0x0][0x28c] ;  /* 0x0000a300ff007b82 */ /* 0x000e220000000800 */
[----:B------:R-:W-:Y:S01]  /*8670*/  BSSY B1, `(.L_x_171) ;  /* 0x0000037000017945 */ /* 0x000fe20003800000 */
[----:B0-----:R-:W-:-:S13]  /*8680*/  ISETP.LT.OR P1, PT, R0, 0x1, !P1 ;  /* 0x000000010000780c */ /* 0x001fda0004f21670 */
[----:B------:R-:W-:Y:S05]  /*8690*/  @P1 BRA `(.L_x_172) ;  /* 0x0000000000d01947 */ /* 0x000fea0003800000 */
[----:B------:R-:W-:Y:S02]  /*86a0*/  IMAD.SHL.U32 R15, R15, 0x40, RZ ;  /* 0x000000400f0f7824 */ /* 0x000fe400078e00ff */
[----:B------:R-:W-:Y:S02]  /*86b0*/  IMAD.SHL.U32 R11, R11, 0x100, RZ ;  /* 0x000001000b0b7824 */ /* 0x000fe400078e00ff */
[----:B------:R-:W-:Y:S02]  /*86c0*/  IMAD.MOV.U32 R20, RZ, RZ, RZ ;  /* 0x000000ffff147224 */ /* 0x000fe400078e00ff */
[----:B------:R-:W-:Y:S02]  /*86d0*/  IMAD.MOV.U32 R0, RZ, RZ, R13 ;  /* 0x000000ffff007224 */ /* 0x000fe400078e000d */
[----:B------:R-:W-:Y:S02]  /*86e0*/  IMAD.MOV.U32 R7, RZ, RZ, R12 ;  /* 0x000000ffff077224 */ /* 0x000fe400078e000c */
[----:B------:R-:W-:-:S07]  /*86f0*/  IMAD.MOV.U32 R8, RZ, RZ, R5 ;  /* 0x000000ffff087224 */ /* 0x000fce00078e0005 */
.L_x_176:
[----:B------:R-:W0:Y:S01]  /*8700*/  S2R R10, SR_CgaCtaId ;  /* 0x00000000000a7919 */ /* 0x000e220000008800 */
[----:B------:R-:W-:-:S04]  /*8710*/  MOV R9, 0x400 ;  /* 0x0000040000097802 */ /* 0x000fc80000000f00 */
[----:B0-----:R-:W-:Y:S02]  /*8720*/  LEA R19, R10, R9, 0x18 ;  /* 0x000000090a137211 */ /* 0x001fe400078ec0ff */
[----:B------:R-:W-:Y:S01]  /*8730*/  SHF.L.U32 R9, R7, 0x1f, RZ ;  /* 0x0000001f07097819 */ /* 0x000fe200000006ff */
[----:B------:R-:W0:Y:S02]  /*8740*/  @!P4 LDC R10, c[0x0][0x500] ;  /* 0x00014000ff0acb82 */ /* 0x000e240000000800 */
[----:B------:R-:W-:-:S04]  /*8750*/  IMAD R18, R8, 0x8, R19 ;  /* 0x0000000808127824 */ /* 0x000fc800078e0213 */
[----:B------:R-:W1:Y:S02]  /*8760*/  SYNCS.PHASECHK.TRANS64.TRYWAIT P1, [R18+URZ+0x20], R9 ;  /* 0x00002009120075a7 */ /* 0x000e64000802017f */
[----:B-1----:R-:W-:Y:S05]  /*8770*/  @!P1 BRA `(.L_x_173) ;  /* 0x0000000c00789947 */ /* 0x002fea0003800000 */
.L_x_193:
[----:B-1----:R-:W-:Y:S01]  /*8780*/  PRMT R9, R17, 0x9910, RZ ;  /* 0x0000991011097816 */ /* 0x002fe200000000ff */
[----:B0-----:R0:W-:Y:S03]  /*8790*/  @!P4 SYNCS.ARRIVE.TRANS64 RZ, [R18+URZ], R10 ;  /* 0x0000000a12ffc9a7 */ /* 0x0011e6000800003f */
[----:B------:R-:W-:-:S13]  /*87a0*/  ISETP.NE.AND P1, PT, R9, 0x2, PT ;  /* 0x000000020900780c */ /* 0x000fda0003f25270 */
[----:B0-----:R-:W-:Y:S05]  /*87b0*/  @P1 BRA `(.L_x_174) ;  /* 0x0000000000041947 */ /* 0x001fea0003800000 */
[----:B------:R-:W-:Y:S01]  /*87c0*/  BPT.TRAP 0x1 ;  /* 0x000000040000795c */ /* 0x000fe20000300000 */
.L_x_174:
[----:B------:R-:W-:Y:S05]  /*87d0*/  @P0 BRA `(.L_x_175) ;  /* 0x0000000000040947 */ /* 0x000fea0003800000 */
[----:B------:R-:W-:Y:S01]  /*87e0*/  BPT.TRAP 0x1 ;  /* 0x000000040000795c */ /* 0x000fe20000300000 */
.L_x_175:
[--C-:B------:R-:W-:Y:S01]  /*87f0*/  IMAD R9, R8, 0x4000, R19.reuse ;  /* 0x0000400008097824 */ /* 0x100fe200078e0213 */
[----:B------:R-:W-:Y:S01]  /*8800*/  R2UR UR9, R18 ;  /* 0x00000000120972ca */ /* 0x000fe200000e0000 */
[----:B------:R-:W-:Y:S01]  /*8810*/  IMAD R19, R8, 0x1000, R19 ;  /* 0x0000100008137824 */ /* 0x000fe200078e0213 */
[----:B------:R-:W-:Y:S01]  /*8820*/  UIADD3 UR4, UP0, UR22, 0xf0, URZ ;  /* 0x000000f016047890 */ /* 0x000fe2000ff1e03f */
[----:B------:R-:W-:Y:S01]  /*8830*/  VIADD R0, R0, 0xffffffff ;  /* 0xffffffff00007836 */ /* 0x000fe20000000000 */
[----:B------:R-:W-:Y:S01]  /*8840*/  R2UR UR5, R9 ;  /* 0x00000000090572ca */ /* 0x000fe200000e0000 */
[----:B------:R-:W-:Y:S01]  /*8850*/  UIADD3 UR24, UP1, UR22, 0x1f0, URZ ;  /* 0x000001f016187890 */ /* 0x000fe2000ff3e03f */
[----:B------:R-:W-:Y:S01]  /*8860*/  R2UR UR8, R19 ;  /* 0x00000000130872ca */ /* 0x000fe200000e0000 */
[----:B------:R-:W-:Y:S01]  /*8870*/  VIADD R8, R8, 0x1 ;  /* 0x0000000108087836 */ /* 0x000fe20000000000 */
[----:B------:R-:W-:Y:S01]  /*8880*/  R2UR UR11, R11 ;  /* 0x000000000b0b72ca */ /* 0x000fe200000e0000 */
[----:B------:R-:W-:Y:S01]  /*8890*/  UIADD3.X UR25, URZ, UR23, URZ, UP1, !UPT ;  /* 0x000000173f197290 */ /* 0x000fe20008ffe43f */
[----:B------:R-:W-:Y:S01]  /*88a0*/  R2UR UR10, R20 ;  /* 0x00000000140a72ca */ /* 0x000fe200000e0000 */
[----:B------:R-:W-:Y:S01]  /*88b0*/  UMOV UR6, 0x0 ;  /* 0x0000000000067882 */ /* 0x000fe20000000000 */
[----:B------:R-:W-:Y:S01]  /*88c0*/  R2UR UR12, R6 ;  /* 0x00000000060c72ca */ /* 0x000fe200000e0000 */
[----:B------:R-:W-:Y:S01]  /*88d0*/  UMOV UR7, 0x10000000 ;  /* 0x1000000000077882 */ /* 0x000fe20000000000 */
[----:B------:R-:W-:Y:S01]  /*88e0*/  R2UR UR19, R15 ;  /* 0x000000000f1372ca */ /* 0x000fe200000e0000 */
[----:B------:R-:W-:Y:S01]  /*88f0*/  VIADD R20, R20, 0x40 ;  /* 0x0000004014147836 */ /* 0x000fe20000000000 */
[----:B------:R-:W-:Y:S01]  /*8900*/  ISETP.GT.AND P2, PT, R0, 0x1, PT ;  /* 0x000000010000780c */ /* 0x000fe20003f44270 */
[----:B------:R-:W-:Y:S01]  /*8910*/  UIADD3 UR14, UR5, 0x100, URZ ;  /* 0x00000100050e7890 */ /* 0x000fe2000fffe03f */
[----:B------:R-:W-:Y:S01]  /*8920*/  ISETP.NE.AND P1, PT, R8, 0x4, PT ;  /* 0x000000040800780c */ /* 0x000fe20003f25270 */
[----:B------:R-:W-:-:S02]  /*8930*/  UIADD3.X UR5, URZ, UR23, URZ, UP0, !UPT ;  /* 0x000000173f057290 */ /* 0x000fc400087fe43f */
[----:B------:R-:W-:Y:S01]  /*8940*/  UIADD3 UR15, UR8, 0x10100, URZ ;  /* 0x00010100080f7890 */ /* 0x000fe2000fffe03f */
[----:B------:R-:W-:Y:S02]  /*8950*/  SEL R10, RZ, 0x1, P1 ;  /* 0x00000001ff0a7807 */ /* 0x000fe40000800000 */
[----:B------:R-:W-:Y:S01]  /*8960*/  UMOV UR8, UR14 ;  /* 0x0000000e00087c82 */ /* 0x000fe20008000000 */
[----:B------:R-:W-:Y:S02]  /*8970*/  SEL R8, R8, RZ, P1 ;  /* 0x000000ff08087207 */ /* 0x000fe40000800000 */
[----:B------:R-:W-:Y:S01]  /*8980*/  LOP3.LUT R7, R7, R10, RZ, 0x3c, !PT ;  /* 0x0000000a07077212 */ /* 0x000fe200078e3cff */
[----:B------:R0:W-:Y:S02]  /*8990*/  UTMALDG.3D [UR8], [UR4], desc[UR6] ;  /* 0x00000608040075b4 */ /* 0x0001e40008011000 */
[----:B0-----:R-:W-:Y:S01]  /*89a0*/  UMOV UR8, UR15 ;  /* 0x0000000f00087c82 */ /* 0x001fe20008000000 */
[----:B------:R-:W-:-:S02]  /*89b0*/  UMOV UR11, UR19 ;  /* 0x00000013000b7c82 */ /* 0x000fc40008000000 */
[----:B------:R0:W-:Y:S02]  /*89c0*/  UTMALDG.3D [UR8], [UR24], desc[UR6] ;  /* 0x00000608180075b4 */ /* 0x0001e40008011000 */
[----:B0-----:R-:W-:Y:S05]  /*89d0*/  @P2 BRA `(.L_x_176) ;  /* 0xfffffffc00482947 */ /* 0x001fea000383ffff */
.L_x_172:
[----:B------:R-:W-:Y:S05]  /*89e0*/  BSYNC B1 ;  /* 0x0000000000017941 */ /* 0x000fea0003800000 */
.L_x_171:
[----:B------:R-:W-:Y:S01]  /*89f0*/  LOP3.LUT P2, RZ, R14, 0xff, RZ, 0xc0, !PT ;  /* 0x000000ff0eff7812 */ /* 0x000fe2000784c0ff */
[----:B------:R-:W-:Y:S01]  /*8a00*/  IMAD.IADD R5, R16, 0x1, R5 ;  /* 0x0000000110057824 */ /* 0x000fe200078e0205 */
[----:B------:R-:W-:Y:S01]  /*8a10*/  IADD3 R2, P5, R2, UR20, RZ ;  /* 0x0000001402027c10 */ /* 0x000fe2000ffbe0ff */
[----:B------:R-:W-:Y:S01]  /*8a20*/  ULDC.64 UR4, c[0x0][0x650] ;  /* 0x0001940000047ab9 */ /* 0x000fe20000000a00 */
[----:B------:R-:W-:Y:S01]  /*8a30*/  BSSY B1, `(.L_x_177) ;  /* 0x000006b000017945 */ /* 0x000fe20003800000 */
[----:B------:R-:W-:Y:S01]  /*8a40*/  IMAD.MOV.U32 R11, RZ, RZ, -0x1 ;  /* 0xffffffffff0b7424 */ /* 0x000fe200078e00ff */
[----:B------:R-:W-:Y:S01]  /*8a50*/  ISETP.GT.U32.AND P1, PT, R5, 0x3, PT ;  /* 0x000000030500780c */ /* 0x000fe20003f24070 */
[----:B------:R-:W-:Y:S01]  /*8a60*/  IMAD.MOV.U32 R15, RZ, RZ, -0x1 ;  /* 0xffffffffff0f7424 */ /* 0x000fe200078e00ff */
[----:B------:R-:W-:Y:S02]  /*8a70*/  SHF.R.U32.HI R0, RZ, 0x2, R5 ;  /* 0x00000002ff007819 */ /* 0x000fe40000011605 */
[----:B------:R-:W-:-:S02]  /*8a80*/  ISETP.LT.U32.AND P1, PT, R16, 0x4, P1 ;  /* 0x000000041000780c */ /* 0x000fc40000f21070 */
[----:B------:R-:W-:Y:S01]  /*8a90*/  IADD3.X R3, R3, UR13, RZ, P5, !PT ;  /* 0x0000000d03037c10 */ /* 0x000fe2000affe4ff */
[----:B------:R-:W0:Y:S01]  /*8aa0*/  @P2 S2R R7, SR_CgaCtaId ;  /* 0x0000000000072919 */ /* 0x000e220000008800 */
[----:B------:R-:W-:Y:S02]  /*8ab0*/  @P2 MOV R6, 0x400 ;  /* 0x0000040000062802 */ /* 0x000fe40000000f00 */
[----:B------:R-:W-:Y:S02]  /*8ac0*/  ISETP.GE.U32.AND P5, PT, R2, UR4, PT ;  /* 0x0000000402007c0c */ /* 0x000fe4000bfa6070 */
[----:B------:R-:W-:Y:S02]  /*8ad0*/  LOP3.LUT R0, R0, 0x1, RZ, 0xc0, !PT ;  /* 0x0000000100007812 */ /* 0x000fe400078ec0ff */
[----:B------:R-:W-:Y:S02]  /*8ae0*/  LOP3.LUT R5, R5, 0x3, RZ, 0xc0, !PT ;  /* 0x0000000305057812 */ /* 0x000fe400078ec0ff */
[----:B------:R-:W-:-:S02]  /*8af0*/  PRMT R14, RZ, 0x7610, R14 ;  /* 0x00007610ff0e7816 */ /* 0x000fc4000000000e */
[----:B0-----:R-:W-:Y:S02]  /*8b00*/  @P2 LEA R6, R7, R6, 0x18 ;  /* 0x0000000607062211 */ /* 0x001fe400078ec0ff */
[----:B------:R-:W-:Y:S02]  /*8b10*/  SEL R7, RZ, 0x1, !P1 ;  /* 0x00000001ff077807 */ /* 0x000fe40004800000 */
[----:B------:R-:W-:Y:S01]  /*8b20*/  ISETP.GE.U32.AND.EX P1, PT, R3, UR5, PT, P5 ;  /* 0x0000000503007c0c */ /* 0x000fe2000bf26150 */
[----:B------:R0:W-:Y:S01]  /*8b30*/  @P2 SYNCS.ARRIVE.TRANS64.A1T0 RZ, [R6+URZ+0x58], RZ ;  /* 0x000058ff06ff29a7 */ /* 0x0001e2000810003f */
[----:B------:R-:W-:-:S04]  /*8b40*/  ISETP.NE.U32.AND P2, PT, R0, 0x1, PT ;  /* 0x000000010000780c */ /* 0x000fc80003f45070 */
[----:B------:R-:W-:Y:S01]  /*8b50*/  ISETP.GT.U32.AND P2, PT, R16, 0x3, !P2 ;  /* 0x000000031000780c */ /* 0x000fe20005744070 */
[----:B0-----:R-:W-:-:S03]  /*8b60*/  IMAD.MOV.U32 R6, RZ, RZ, -0x1 ;  /* 0xffffffffff067424 */ /* 0x001fc600078e00ff */
[----:B------:R-:W-:-:S04]  /*8b70*/  SEL R0, RZ, 0x1, !P2 ;  /* 0x00000001ff007807 */ /* 0x000fc80005000000 */
[----:B------:R-:W-:Y:S02]  /*8b80*/  LOP3.LUT R12, R0, R12, R7, 0x96, !PT ;  /* 0x0000000c000c7212 */ /* 0x000fe400078e9607 */
[----:B------:R-:W-:Y:S01]  /*8b90*/  PRMT R0, RZ, 0x7610, R0 ;  /* 0x00007610ff007816 */ /* 0x000fe20000000000 */
[----:B------:R-:W-:Y:S06]  /*8ba0*/  @P1 BRA `(.L_x_178) ;  /* 0x00000004004c1947 */ /* 0x000fec0003800000 */
[----:B------:R-:W-:Y:S01]  /*8bb0*/  ULDC.64 UR4, c[0x0][0x628] ;  /* 0x00018a0000047ab9 */ /* 0x000fe20000000a00 */
[----:B------:R-:W0:Y:S01]  /*8bc0*/  S2R R15, SR_CTAID.X ;  /* 0x00000000000f7919 */ /* 0x000e220000002500 */
[----:B------:R-:W-:Y:S01]  /*8bd0*/  ISETP.NE.U32.AND P1, PT, RZ, UR4, PT ;  /* 0x00000004ff007c0c */ /* 0x000fe2000bf25070 */
[----:B------:R-:W-:Y:S01]  /*8be0*/  ULDC UR7, c[0x0][0x630] ;  /* 0x00018c0000077ab9 */ /* 0x000fe20000000800 */
[----:B------:R-:W-:Y:S01]  /*8bf0*/  IMAD.MOV.U32 R6, RZ, RZ, R2 ;  /* 0x000000ffff067224 */ /* 0x000fe200078e0002 */
[----:B------:R-:W1:Y:S01]  /*8c00*/  S2R R0, SR_CTAID.Y ;  /* 0x0000000000007919 */ /* 0x000e620000002600 */
[----:B------:R-:W-:Y:S01]  /*8c10*/  ISETP.NE.AND.EX P1, PT, RZ, UR5, PT, P1 ;  /* 0x00000005ff007c0c */ /* 0x000fe2000bf25310 */
[----:B------:R-:W-:-:S12]  /*8c20*/  IMAD.MOV.U32 R7, RZ, RZ, R3 ;  /* 0x000000ffff077224 */ /* 0x000fd800078e0003 */
[----:B------:R-:W-:Y:S05]  /*8c30*/  @!P1 BRA `(.L_x_179) ;  /* 0x0000000000289947 */ /* 0x000fea0003800000 */
[----:B------:R-:W-:Y:S02]  /*8c40*/  ULDC UR6, c[0x0][0x634] ;  /* 0x00018d0000067ab9 */ /* 0x000fe40000000800 */
[----:B------:R-:W-:-:S05]  /*8c50*/  IADD3 R11, P1, R2, UR6, RZ ;  /* 0x00000006020b7c10 */ /* 0x000fca000ff3e0ff */
[----:B------:R-:W-:-:S04]  /*8c60*/  IMAD.X R19, RZ, RZ, R3, P1 ;  /* 0x000000ffff137224 */ /* 0x000fc800008e0603 */
[----:B------:R-:W-:-:S04]  /*8c70*/  IMAD.WIDE.U32 R8, R19, UR4, RZ ;  /* 0x0000000413087c25 */ /* 0x000fc8000f8e00ff */
[----:B------:R-:W-:-:S04]  /*8c80*/  IMAD.WIDE.U32 R8, P1, R11, UR5, R8 ;  /* 0x000000050b087c25 */ /* 0x000fc8000f820008 */
[----:B------:R-:W-:-:S04]  /*8c90*/  IMAD.WIDE.U32 R10, R11, UR4, RZ ;  /* 0x000000040b0a7c25 */ /* 0x000fc8000f8e00ff */
[----:B------:R-:W-:Y:S01]  /*8ca0*/  IMAD.X R7, RZ, RZ, RZ, P1 ;  /* 0x000000ffff077224 */ /* 0x000fe200008e06ff */
[----:B------:R-:W-:Y:S01]  /*8cb0*/  IADD3 RZ, P1, R11, R8, RZ ;  /* 0x000000080bff7210 */ /* 0x000fe20007f3e0ff */
[----:B------:R-:W-:-:S04]  /*8cc0*/  IMAD.MOV.U32 R6, RZ, RZ, R9 ;  /* 0x000000ffff067224 */ /* 0x000fc800078e0009 */
[----:B------:R-:W-:-:S08]  /*8cd0*/  IMAD.WIDE.U32.X R6, R19, UR5, R6, P1 ;  /* 0x0000000513067c25 */ /* 0x000fd000088e0406 */
.L_x_179:
[--C-:B------:R-:W-:Y:S01]  /*8ce0*/  SHF.R.U64 R10, R6, UR7, R7.reuse ;  /* 0x00000007060a7c19 */ /* 0x100fe20008001207 */
[----:B------:R-:W-:Y:S01]  /*8cf0*/  ULDC.64 UR4, c[0x0][0x620] ;  /* 0x0001880000047ab9 */ /* 0x000fe20000000a00 */
[----:B------:R-:W-:Y:S01]  /*8d00*/  SHF.R.U32.HI R6, RZ, UR7, R7 ;  /* 0x00000007ff067c19 */ /* 0x000fe20008011607 */
[----:B------:R-:W2:Y:S01]  /*8d10*/  LDC R22, c[0x0][0x144] ;  /* 0x00005100ff167b82 */ /* 0x000ea20000000800 */
[----:B------:R-:W-:Y:S01]  /*8d20*/  IADD3 R9, P1, RZ, -R10, RZ ;  /* 0x8000000aff097210 */ /* 0x000fe20007f3e0ff */
[----:B------:R-:W-:Y:S01]  /*8d30*/  ULDC.64 UR8, c[0x0][0x640] ;  /* 0x0001900000087ab9 */ /* 0x000fe20000000a00 */
[----:B0-----:R-:W-:Y:S01]  /*8d40*/  I2FP.F32.U32 R11, R15 ;  /* 0x0000000f000b7245 */ /* 0x001fe20000201000 */
[----:B------:R-:W-:Y:S02]  /*8d50*/  ULDC UR6, c[0x0][0x608] ;  /* 0x0001820000067ab9 */ /* 0x000fe40000000800 */
[----:B------:R-:W-:Y:S01]  /*8d60*/  IMAD.X R6, RZ, RZ, ~R6, P1 ;  /* 0x000000ffff067224 */ /* 0x000fe200008e0e06 */
[----:B------:R-:W-:Y:S01]  /*8d70*/  ISETP.NE.U32.AND P1, PT, RZ, UR8, PT ;  /* 0x00000008ff007c0c */ /* 0x000fe2000bf25070 */
[----:B------:R-:W0:Y:S02]  /*8d80*/  LDC R19, c[0x0][0x148] ;  /* 0x00005200ff137b82 */ /* 0x000e240000000800 */
[----:B------:R-:W-:Y:S01]  /*8d90*/  IMAD R8, R6, UR4, RZ ;  /* 0x0000000406087c24 */ /* 0x000fe2000f8e02ff */
[----:B------:R-:W-:Y:S01]  /*8da0*/  ISETP.NE.AND.EX P1, PT, RZ, UR9, PT, P1 ;  /* 0x00000009ff007c0c */ /* 0x000fe2000bf25310 */
[----:B------:R-:W-:Y:S01]  /*8db0*/  IMAD.WIDE.U32 R6, R9, UR4, R2 ;  /* 0x0000000409067c25 */ /* 0x000fe2000f8e0002 */
[----:B------:R-:W-:-:S03]  /*8dc0*/  ULDC UR4, c[0x0][0x150] ;  /* 0x0000540000047ab9 */ /* 0x000fc60000000800 */
[----:B------:R-:W-:Y:S02]  /*8dd0*/  IMAD R9, R9, UR5, R8 ;  /* 0x0000000509097c24 */ /* 0x000fe4000f8e0208 */
[----:B------:R-:W-:Y:S01]  /*8de0*/  FMUL R8, R11, UR4 ;  /* 0x000000040b087c20 */ /* 0x000fe20008400000 */
[----:B------:R-:W-:Y:S01]  /*8df0*/  ULDC UR4, c[0x0][0x618] ;  /* 0x0001860000047ab9 */ /* 0x000fe20000000800 */
[----:B------:R-:W-:Y:S01]  /*8e00*/  ULDC UR5, c[0x0][0x154] ;  /* 0x0000550000057ab9 */ /* 0x000fe20000000800 */
[----:B------:R-:W-:-:S03]  /*8e10*/  IMAD.IADD R7, R7, 0x1, R9 ;  /* 0x0000000107077824 */ /* 0x000fc600078e0209 */
[----:B------:R-:W3:Y:S02]  /*8e20*/  F2I.U32.TRUNC.NTZ R8, R8 ;  /* 0x0000000800087305 */ /* 0x000ee4000020f000 */
[----:B------:R-:W-:Y:S02]  /*8e30*/  SHF.R.U64 R11, R6, UR4, R7 ;  /* 0x00000004060b7c19 */ /* 0x000fe40008001207 */
[----:B-1----:R-:W-:-:S05]  /*8e40*/  I2FP.F32.U32 R6, R0 ;  /* 0x0000000000067245 */ /* 0x002fca0000201000 */
[----:B------:R-:W-:Y:S01]  /*8e50*/  FMUL R21, R6, UR5 ;  /* 0x0000000506157c20 */ /* 0x000fe20008400000 */
[----:B------:R-:W-:Y:S01]  /*8e60*/  SHF.R.U32.HI R6, RZ, UR4, R7 ;  /* 0x00000004ff067c19 */ /* 0x000fe20008011607 */
[----:B------:R-:W-:-:S03]  /*8e70*/  ULDC UR4, c[0x0][0x658] ;  /* 0x0001960000047ab9 */ /* 0x000fc60000000800 */
[--C-:B------:R-:W-:Y:S01]  /*8e80*/  SHF.R.U64 R20, R11, UR6, R6.reuse ;  /* 0x000000060b147c19 */ /* 0x100fe20008001206 */
[----:B------:R-:W1:Y:S01]  /*8e90*/  F2I.U32.TRUNC.NTZ R21, R21 ;  /* 0x0000001500157305 */ /* 0x000e62000020f000 */
[----:B------:R-:W-:Y:S01]  /*8ea0*/  SHF.R.U32.HI R7, RZ, UR6, R6 ;  /* 0x00000006ff077c19 */ /* 0x000fe20008011606 */
[----:B---3--:R-:W-:-:S03]  /*8eb0*/  IMAD.MOV R8, RZ, RZ, -R8 ;  /* 0x000000ffff087224 */ /* 0x008fc600078e0a08 */
[----:B------:R-:W-:Y:S01]  /*8ec0*/  SHF.R.U64 R18, R20, UR4, R7 ;  /* 0x0000000414127c19 */ /* 0x000fe20008001207 */
[----:B--2---:R-:W-:Y:S01]  /*8ed0*/  IMAD R15, R22, R8, R15 ;  /* 0x00000008160f7224 */ /* 0x004fe200078e020f */
[----:B------:R-:W-:-:S03]  /*8ee0*/  SHF.R.U32.HI R23, RZ, UR4, R7 ;  /* 0x00000004ff177c19 */ /* 0x000fc60008011607 */
[----:B------:R-:W-:Y:S02]  /*8ef0*/  IMAD.MOV.U32 R6, RZ, RZ, R18 ;  /* 0x000000ffff067224 */ /* 0x000fe400078e0012 */
[----:B------:R-:W-:Y:S01]  /*8f00*/  IMAD.MOV.U32 R7, RZ, RZ, R23 ;  /* 0x000000ffff077224 */ /* 0x000fe200078e0017 */
[----:B-1----:R-:W-:Y:S06]  /*8f10*/  @!P1 BRA `(.L_x_180) ;  /* 0x0000000000289947 */ /* 0x002fec0003800000 */
[----:B------:R-:W-:Y:S02]  /*8f20*/  ULDC UR4, c[0x0][0x64c] ;  /* 0x0001930000047ab9 */ /* 0x000fe40000000800 */
[----:B------:R-:W-:-:S05]  /*8f30*/  IADD3 R7, P1, R18, UR4, RZ ;  /* 0x0000000412077c10 */ /* 0x000fca000ff3e0ff */
[----:B------:R-:W-:-:S04]  /*8f40*/  IMAD.X R23, RZ, RZ, R23, P1 ;  /* 0x000000ffff177224 */ /* 0x000fc800008e0617 */
[----:B------:R-:W-:-:S04]  /*8f50*/  IMAD.WIDE.U32 R8, R23, UR8, RZ ;  /* 0x0000000817087c25 */ /* 0x000fc8000f8e00ff */
[----:B------:R-:W-:-:S04]  /*8f60*/  IMAD.WIDE.U32 R8, P1, R7, UR9, R8 ;  /* 0x0000000907087c25 */ /* 0x000fc8000f820008 */
[----:B------:R-:W-:-:S04]  /*8f70*/  IMAD.WIDE.U32 R6, R7, UR8, RZ ;  /* 0x0000000807067c25 */ /* 0x000fc8000f8e00ff */
[----:B------:R-:W-:Y:S01]  /*8f80*/  IMAD.MOV.U32 R6, RZ, RZ, R9 ;  /* 0x000000ffff067224 */ /* 0x000fe200078e0009 */
[----:B------:R-:W-:Y:S01]  /*8f90*/  IADD3 RZ, P2, R7, R8, RZ ;  /* 0x0000000807ff7210 */ /* 0x000fe20007f5e0ff */
[----:B------:R-:W-:-:S04]  /*8fa0*/  IMAD.X R7, RZ, RZ, RZ, P1 ;  /* 0x000000ffff077224 */ /* 0x000fc800008e06ff */
[----:B------:R-:W-:-:S08]  /*8fb0*/  IMAD.WIDE.U32.X R6, R23, UR9, R6, P2 ;  /* 0x0000000917067c25 */ /* 0x000fd000090e0406 */
.L_x_180:
[----:B------:R-:W-:Y:S01]  /*8fc0*/  ULDC UR4, c[0x0][0x648] ;  /* 0x0001920000047ab9 */ /* 0x000fe20000000800 */
[----:B------:R-:W-:Y:S01]  /*8fd0*/  LOP3.LUT R20, R20, UR17, RZ, 0xc0, !PT ;  /* 0x0000001114147c12 */ /* 0x000fe2000f8ec0ff */
[----:B------:R-:W-:Y:S01]  /*8fe0*/  IMAD.MOV R21, RZ, RZ, -R21 ;  /* 0x000000ffff157224 */ /* 0x000fe200078e0a15 */
[----:B------:R-:W-:Y:S01]  /*8ff0*/  SHF.R.U64 R7, R6, UR4, R7 ;  /* 0x0000000406077c19 */ /* 0x000fe20008001207 */
[----:B------:R-:W-:Y:S01]  /*9000*/  ULDC UR4, c[0x0][0x638] ;  /* 0x00018e0000047ab9 */ /* 0x000fe20000000800 */
[----:B------:R-:W-:Y:S01]  /*9010*/  ULDC UR5, c[0x0][0x610] ;  /* 0x0001840000057ab9 */ /* 0x000fe20000000800 */
[----:B0-----:R-:W-:Y:S02]  /*9020*/  @P3 IMAD R15, R19, R21, R0 ;  /* 0x00000015130f3224 */ /* 0x001fe400078e0200 */
[----:B------:R-:W-:Y:S02]  /*9030*/  IMAD.MOV R9, RZ, RZ, -R7 ;  /* 0x000000ffff097224 */ /* 0x000fe400078e0a07 */
[----:B------:R-:W-:Y:S01]  /*9040*/  IMAD R20, R7, UR18, R20 ;  /* 0x0000001207147c24 */ /* 0x000fe2000f8e0214 */
[----:B------:R-:W-:Y:S01]  /*9050*/  LOP3.LUT R7, R11, UR16, RZ, 0xc0, !PT ;  /* 0x000000100b077c12 */ /* 0x000fe2000f8ec0ff */
[----:B------:R-:W-:Y:S01]  /*9060*/  IMAD R18, R9, UR4, R18 ;  /* 0x0000000409127c24 */ /* 0x000fe2000f8e0212 */
[----:B------:R-:W-:Y:S01]  /*9070*/  ULDC UR4, c[0x0][0x600] ;  /* 0x0001800000047ab9 */ /* 0x000fe20000000800 */
[----:B------:R-:W-:-:S02]  /*9080*/  IMAD R11, R20, UR5, R15 ;  /* 0x00000005140b7c24 */ /* 0x000fc4000f8e020f */
[----:B------:R-:W-:Y:S02]  /*9090*/  IMAD R18, R18, UR4, R7 ;  /* 0x0000000412127c24 */ /* 0x000fe4000f8e0207 */
[----:B------:R-:W-:Y:S02]  /*90a0*/  IMAD.MOV.U32 R0, RZ, RZ, 0x1 ;  /* 0x00000001ff007424 */ /* 0x000fe400078e00ff */
[----:B------:R-:W-:Y:S01]  /*90b0*/  IMAD.MOV.U32 R6, RZ, RZ, R10 ;  /* 0x000000ffff067224 */ /* 0x000fe200078e000a */
[----:B------:R-:W-:Y:S02]  /*90c0*/  SEL R15, R18, R11, !P3 ;  /* 0x0000000b120f7207 */ /* 0x000fe40005800000 */
[----:B------:R-:W-:-:S07]  /*90d0*/  SEL R11, R11, R18, !P3 ;  /* 0x000000120b0b7207 */ /* 0x000fce0005800000 */
.L_x_178:
[----:B------:R-:W-:Y:S05]  /*90e0*/  BSYNC B1 ;  /* 0x0000000000017941 */ /* 0x000fea0003800000 */
.L_x_177:
[----:B------:R-:W-:-:S13]  /*90f0*/  LOP3.LUT P1, RZ, R0, 0xff, RZ, 0xc0, !PT ;  /* 0x000000ff00ff7812 */ /* 0x000fda000782c0ff */
[----:B------:R-:W-:Y:S05]  /*9100*/  @P1 BRA `(.L_x_181) ;  /* 0xfffffff400481947 */ /* 0x000fea000383ffff */
[----:B------:R-:W-:Y:S05]  /*9110*/  BSYNC B0 ;  /* 0x0000000000007941 */ /* 0x000fea0003800000 */
.L_x_169:
[----:B------:R-:W-:-:S03]  /*9120*/  UMOV UR4, 0xffffffff ;  /* 0xffffffff00047882 */ /* 0x000fc60000000000 */
[----:B------:R-:W-:Y:S05]  /*9130*/  BRA.DIV UR4, `(.L_x_182) ;  /* 0x00000006041c7947 */ /* 0x000fea000b800000 */
[----:B------:R-:W-:-:S13]  /*9140*/  ELECT P0, URZ, PT ;  /* 0x00000000003f782f */ /* 0x000fda0003800000 */
.L_x_196:
[----:B------:R-:W-:Y:S04]  /*9150*/  BSSY B0, `(.L_x_183) ;  /* 0x000002b000007945 */ /* 0x000fe80003800000 */
[----:B------:R-:W-:Y:S05]  /*9160*/  @!P0 BRA `(.L_x_184) ;  /* 0x0000000000a48947 */ /* 0x000fea0003800000 */
[----:B------:R-:W-:-:S04]  /*9170*/  LOP3.LUT R4, R4, 0x2, RZ, 0xfc, !PT ;  /* 0x0000000204047812 */ /* 0x000fc800078efcff */
[----:B------:R-:W-:-:S13]  /*9180*/  ISETP.NE.AND P0, PT, R4, 0x3, PT ;  /* 0x000000030400780c */ /* 0x000fda0003f05270 */
[----:B------:R-:W-:Y:S05]  /*9190*/  @!P0 BRA `(.L_x_185) ;  /* 0x0000000000048947 */ /* 0x000fea0003800000 */
[----:B------:R-:W-:Y:S01]  /*91a0*/  BPT.TRAP 0x1 ;  /* 0x000000040000795c */ /* 0x000fe20000300000 */
.L_x_185:
[----:B------:R-:W0:Y:S01]  /*91b0*/  S2R R3, SR_CgaCtaId ;  /* 0x0000000000037919 */ /* 0x000e220000008800 */
[----:B------:R-:W-:Y:S02]  /*91c0*/  MOV R0, 0x400 ;  /* 0x0000040000007802 */ /* 0x000fe40000000f00 */
[----:B------:R-:W-:Y:S02]  /*91d0*/  SHF.L.U32 R2, R12, 0x1f, RZ ;  /* 0x0000001f0c027819 */ /* 0x000fe400000006ff */
[----:B0-----:R-:W-:-:S05]  /*91e0*/  LEA R0, R3, R0, 0x18 ;  /* 0x0000000003007211 */ /* 0x001fca00078ec0ff */
[----:B------:R-:W-:-:S04]  /*91f0*/  VIADD R0, R0, 0x20 ;  /* 0x0000002000007836 */ /* 0x000fc80000000000 */
[C---:B------:R-:W-:Y:S02]  /*9200*/  IMAD R7, R5.reuse, 0x8, R0 ;  /* 0x0000000805077824 */ /* 0x040fe400078e0200 */
[----:B------:R-:W-:Y:S02]  /*9210*/  VIADD R5, R5, 0x1 ;  /* 0x0000000105057836 */ /* 0x000fe40000000000 */
[----:B------:R-:W0:Y:S03]  /*9220*/  SYNCS.PHASECHK.TRANS64.TRYWAIT P0, [R7+URZ], R2 ;  /* 0x00000002070075a7 */ /* 0x000e26000800017f */
[----:B------:R-:W-:-:S04]  /*9230*/  ISETP.NE.AND P1, PT, R5, 0x4, PT ;  /* 0x000000040500780c */ /* 0x000fc80003f25270 */
[----:B------:R-:W-:Y:S02]  /*9240*/  SEL R3, RZ, 0x1, P1 ;  /* 0x00000001ff037807 */ /* 0x000fe40000800000 */
[----:B------:R-:W-:Y:S02]  /*9250*/  SEL R5, R5, RZ, P1 ;  /* 0x000000ff05057207 */ /* 0x000fe40000800000 */
[----:B------:R-:W-:-:S03]  /*9260*/  LOP3.LUT R12, R12, R3, RZ, 0x3c, !PT ;  /* 0x000000030c0c7212 */ /* 0x000fc600078e3cff */
[----:B------:R-:W-:Y:S01]  /*9270*/  IMAD R9, R5, 0x8, R0 ;  /* 0x0000000805097824 */ /* 0x000fe200078e0200 */
[----:B------:R-:W-:Y:S01]  /*9280*/  SHF.L.U32 R4, R12, 0x1f, RZ ;  /* 0x0000001f0c047819 */ /* 0x000fe200000006ff */
[----:B0-----:R-:W-:Y:S06]  /*9290*/  @!P0 BRA `(.L_x_186) ;  /* 0x0000000000e88947 */ /* 0x001fec0003800000 */
.L_x_197:
[----:B------:R-:W1:Y:S01]  /*92a0*/  SYNCS.PHASECHK.TRANS64.TRYWAIT P0, [R9+URZ], R4 ;  /* 0x00000004090075a7 */ /* 0x000e62000800017f */
[----:B0-----:R-:W-:-:S05]  /*92b0*/  VIADD R2, R5, 0x1 ;  /* 0x0000000105027836 */ /* 0x001fca0000000000 */
[----:B------:R-:W-:-:S04]  /*92c0*/  ISETP.NE.AND P1, PT, R2, 0x4, PT ;  /* 0x000000040200780c */ /* 0x000fc80003f25270 */
[----:B------:R-:W-:Y:S02]  /*92d0*/  SEL R3, RZ, 0x1, P1 ;  /* 0x00000001ff037807 */ /* 0x000fe40000800000 */
[----:B------:R-:W-:Y:S02]  /*92e0*/  SEL R7, R2, RZ, P1 ;  /* 0x000000ff02077207 */ /* 0x000fe40000800000 */
[----:B------:R-:W-:-:S03]  /*92f0*/  LOP3.LUT R11, R12, R3, RZ, 0x3c, !PT ;  /* 0x000000030c0b7212 */ /* 0x000fc600078e3cff */
[----:B------:R-:W-:Y:S01]  /*9300*/  IMAD R6, R7, 0x8, R0 ;  /* 0x0000000807067824 */ /* 0x000fe200078e0200 */
[----:B------:R-:W-:Y:S01]  /*9310*/  SHF.L.U32 R5, R11, 0x1f, RZ ;  /* 0x0000001f0b057819 */ /* 0x000fe200000006ff */
[----:B-1----:R-:W-:Y:S06]  /*9320*/  @!P0 BRA `(.L_x_187) ;  /* 0x0000000000d88947 */ /* 0x002fec0003800000 */
.L_x_198:
[----:B------:R-:W1:Y:S01]  /*9330*/  SYNCS.PHASECHK.TRANS64.TRYWAIT P0, [R6+URZ], R5 ;  /* 0x00000005060075a7 */ /* 0x000e62000800017f */
[----:B------:R-:W-:-:S05]  /*9340*/  VIADD R2, R7, 0x1 ;  /* 0x0000000107027836 */ /* 0x000fca0000000000 */
[----:B------:R-:W-:-:S04]  /*9350*/  ISETP.NE.AND P1, PT, R2, 0x4, PT ;  /* 0x000000040200780c */ /* 0x000fc80003f25270 */
[----:B0-----:R-:W-:Y:S02]  /*9360*/  SEL R4, RZ, 0x1, P1 ;  /* 0x00000001ff047807 */ /* 0x001fe40000800000 */
[----:B------:R-:W-:Y:S02]  /*9370*/  SEL R3, R2, RZ, P1 ;  /* 0x000000ff02037207 */ /* 0x000fe40000800000 */
[----:B------:R-:W-:Y:S01]  /*9380*/  LOP3.LUT R4, R11, R4, RZ, 0x3c, !PT ;  /* 0x000000040b047212 */ /* 0x000fe200078e3cff */
[----:B-1----:R-:W-:Y:S06]  /*9390*/  @!P0 BRA `(.L_x_188) ;  /* 0x0000000000d08947 */ /* 0x002fec0003800000 */
.L_x_199:
[----:B------:R-:W-:Y:S01]  /*93a0*/  IMAD R3, R3, 0x8, R0 ;  /* 0x0000000803037824 */ /* 0x000fe200078e0200 */
[----:B------:R-:W-:-:S07]  /*93b0*/  SHF.L.U32 R0, R4, 0x1f, RZ ;  /* 0x0000001f04007819 */ /* 0x000fce00000006ff */
.L_x_189:
[----:B-1----:R1:W2:Y:S02]  /*93c0*/  SYNCS.PHASECHK.TRANS64.TRYWAIT P0, [R3+URZ], R0 ;  /* 0x00000000030075a7 */ /* 0x0022a4000800017f */
[----:B--2---:R-:W-:Y:S05]  /*93d0*/  @!P0 NANOSLEEP.SYNCS 0x989680 ;  /* 0x009896800000895d */ /* 0x004fea0003900000 */
[----:B------:R-:W2:Y:S02]  /*93e0*/  @!P0 SYNCS.PHASECHK.TRANS64 P0, [R3+URZ], R0 ;  /* 0x00000000030085a7 */ /* 0x000ea4000800007f */
[----:B--2---:R-:W-:Y:S05]  /*93f0*/  @!P0 BRA `(.L_x_189) ;  /* 0xfffffffc00f08947 */ /* 0x004fea000383ffff */
.L_x_184:
[----:B------:R-:W-:Y:S05]  /*9400*/  BSYNC B0 ;  /* 0x0000000000007941 */ /* 0x000fea0003800000 */
.L_x_183:
[----:B------:R-:W-:Y:S05]  /*9410*/  EXIT ;  /* 0x000000000000794d */ /* 0x000fea0003800000 */
.L_x_17:
[----:B-1----:R-:W-:-:S04]  /*9420*/  IMAD.U32 R11, RZ, RZ, UR6 ;  /* 0x00000006ff0b7e24 */ /* 0x002fc8000f8e00ff */
[----:B------:R1:W4:Y:S03]  /*9430*/  SYNCS.PHASECHK.TRANS64.TRYWAIT P0, [R11+URZ], R10 ;  /* 0x0000000a0b0075a7 */ /* 0x000326000800017f */
[----:B----4-:R-:W-:Y:S05]  /*9440*/  @!P0 NANOSLEEP.SYNCS 0x989680 ;  /* 0x009896800000895d */ /* 0x010fea0003900000 */
[----:B------:R-:W4:Y:S02]  /*9450*/  @!P0 SYNCS.PHASECHK.TRANS64 P0, [R11+URZ], R10 ;  /* 0x0000000a0b0085a7 */ /* 0x000f24000800007f */
[----:B----4-:R-:W-:Y:S05]  /*9460*/  @!P0 BRA `(.L_x_17) ;  /* 0xfffffffc00ec8947 */ /* 0x010fea000383ffff */
[----:B------:R-:W-:Y:S05]  /*9470*/  BRA `(.L_x_16) ;  /* 0xffffff8000347947 */ /* 0x000fea000383ffff */
.L_x_23:
[----:B-1----:R-:W-:-:S04]  /*9480*/  IMAD.U32 R12, RZ, RZ, UR12 ;  /* 0x0000000cff0c7e24 */ /* 0x002fc8000f8e00ff */
[----:B------:R1:W4:Y:S03]  /*9490*/  SYNCS.PHASECHK.TRANS64.TRYWAIT P0, [R12+URZ], R11 ;  /* 0x0000000b0c0075a7 */ /* 0x000326000800017f */
[----:B----4-:R-:W-:Y:S05]  /*94a0*/  @!P0 NANOSLEEP.SYNCS 0x989680 ;  /* 0x009896800000895d */ /* 0x010fea0003900000 */
[----:B------:R-:W4:Y:S02]  /*94b0*/  @!P0 SYNCS.PHASECHK.TRANS64 P0, [R12+URZ], R11 ;  /* 0x0000000b0c0085a7 */ /* 0x000f24000800007f */
[----:B----4-:R-:W-:Y:S05]  /*94c0*/  @!P0 BRA `(.L_x_23) ;  /* 0xfffffffc00ec8947 */ /* 0x010fea000383ffff */
[----:B------:R-:W-:Y:S05]  /*94d0*/  BRA `(.L_x_22) ;  /* 0xffffff8800a07947 */ /* 0x000fea000383ffff */
.L_x_170:
[----:B------:R-:W-:Y:S01]  /*94e0*/  BSSY B1, `(.L_x_190) ;  /* 0x0000006000017945 */ /* 0x000fe20003800000 */
[----:B------:R-:W-:-:S07]  /*94f0*/  IMAD.MOV.U32 R0, RZ, RZ, -0x1 ;  /* 0xffffffffff007424 */ /* 0x000fce00078e00ff */
[----:B------:R-:W-:Y:S05]  /*9500*/  WARPSYNC.COLLECTIVE R0, `(.L_x_191) ;  /* 0x00000000000c7348 */ /* 0x000fea0003c00000 */
[----:B------:R-:W-:Y:S02]  /*9510*/  ELECT P1, UR62, PT ;  /* 0x00000000003e782f */ /* 0x000fe40003820000 */
[----:B------:R-:W-:Y:S01]  /*9520*/  MOV R0, UR62 ;  /* 0x0000003e00007c02 */ /* 0x000fe20008000f00 */
[----:B------:R-:W-:Y:S10]  /*9530*/  ENDCOLLECTIVE ;  /* 0x000000000000791b */ /* 0x000ff40003800000 */
.L_x_191:
[----:B------:R-:W-:Y:S05]  /*9540*/  BSYNC B1 ;  /* 0x0000000000017941 */ /* 0x000fea0003800000 */
.L_x_190:
[----:B------:R-:W-:Y:S05]  /*9550*/  BRA `(.L_x_192) ;  /* 0xfffffff000407947 */ /* 0x000fea000383ffff */
.L_x_173:
[----:B-1----:R1:W2:Y:S02]  /*9560*/  SYNCS.PHASECHK.TRANS64.TRYWAIT P1, [R18+URZ+0x20], R9 ;  /* 0x00002009120075a7 */ /* 0x0022a4000802017f */
[----:B--2---:R-:W-:Y:S05]  /*9570*/  @!P1 NANOSLEEP.SYNCS 0x989680 ;  /* 0x009896800000995d */ /* 0x004fea0003900000 */
[----:B------:R-:W2:Y:S02]  /*9580*/  @!P1 SYNCS.PHASECHK.TRANS64 P1, [R18+URZ+0x20], R9 ;  /* 0x00002009120095a7 */ /* 0x000ea4000802007f */
[----:B--2---:R-:W-:Y:S05]  /*9590*/  @!P1 BRA `(.L_x_173) ;  /* 0xfffffffc00f09947 */ /* 0x004fea000383ffff */
[----:B------:R-:W-:Y:S05]  /*95a0*/  BRA `(.L_x_193) ;  /* 0xfffffff000747947 */ /* 0x000fea000383ffff */
.L_x_182:
[----:B------:R-:W-:Y:S01]  /*95b0*/  BSSY B0, `(.L_x_194) ;  /* 0x0000006000007945 */ /* 0x000fe20003800000 */
[----:B------:R-:W-:-:S07]  /*95c0*/  IMAD.MOV.U32 R0, RZ, RZ, -0x1 ;  /* 0xffffffffff007424 */ /* 0x000fce00078e00ff */
[----:B------:R-:W-:Y:S05]  /*95d0*/  WARPSYNC.COLLECTIVE R0, `(.L_x_195) ;  /* 0x00000000000c7348 */ /* 0x000fea0003c00000 */
[----:B------:R-:W-:Y:S02]  /*95e0*/  ELECT P1, UR62, PT ;  /* 0x00000000003e782f */ /* 0x000fe40003820000 */
[----:B------:R-:W-:Y:S01]  /*95f0*/  MOV R0, UR62 ;  /* 0x0000003e00007c02 */ /* 0x000fe20008000f00 */
[----:B------:R-:W-:Y:S10]  /*9600*/  ENDCOLLECTIVE ;  /* 0x000000000000791b */ /* 0x000ff40003800000 */
.L_x_195:
[----:B------:R-:W-:Y:S05]  /*9610*/  BSYNC B0 ;  /* 0x0000000000007941 */ /* 0x000fea0003800000 */
.L_x_194:
[----:B------:R-:W-:Y:S01]  /*9620*/  PLOP3.LUT P0, PT, P1, PT, PT, 0x80, 0x0 ;  /* 0x000000000000781c */ /* 0x000fe20000f0f070 */
[----:B------:R-:W-:-:S12]  /*9630*/  BRA `(.L_x_196) ;  /* 0xfffffff800c47947 */ /* 0x000fd8000383ffff */
.L_x_186:
[----:B0-----:R0:W1:Y:S02]  /*9640*/  SYNCS.PHASECHK.TRANS64.TRYWAIT P0, [R7+URZ], R2 ;  /* 0x00000002070075a7 */ /* 0x001064000800017f */
[----:B-1----:R-:W-:Y:S05]  /*9650*/  @!P0 NANOSLEEP.SYNCS 0x989680 ;  /* 0x009896800000895d */ /* 0x002fea0003900000 */
[----:B------:R-:W1:Y:S02]  /*9660*/  @!P0 SYNCS.PHASECHK.TRANS64 P0, [R7+URZ], R2 ;  /* 0x00000002070085a7 */ /* 0x000e64000800007f */
[----:B-1----:R-:W-:Y:S05]  /*9670*/  @!P0 BRA `(.L_x_186) ;  /* 0xfffffffc00f08947 */ /* 0x002fea000383ffff */
[----:B------:R-:W-:Y:S05]  /*9680*/  BRA `(.L_x_197) ;  /* 0xfffffffc00047947 */ /* 0x000fea000383ffff */
.L_x_187:
[----:B0-----:R0:W1:Y:S02]  /*9690*/  SYNCS.PHASECHK.TRANS64.TRYWAIT P0, [R9+URZ], R4 ;  /* 0x00000004090075a7 */ /* 0x001064000800017f */
[----:B-1----:R-:W-:Y:S05]  /*96a0*/  @!P0 NANOSLEEP.SYNCS 0x989680 ;  /* 0x009896800000895d */ /* 0x002fea0003900000 */
[----:B------:R-:W1:Y:S02]  /*96b0*/  @!P0 SYNCS.PHASECHK.TRANS64 P0, [R9+URZ], R4 ;  /* 0x00000004090085a7 */ /* 0x000e64000800007f */
[----:B-1----:R-:W-:Y:S05]  /*96c0*/  @!P0 BRA `(.L_x_187) ;  /* 0xfffffffc00f08947 */ /* 0x002fea000383ffff */
[----:B------:R-:W-:Y:S05]  /*96d0*/  BRA `(.L_x_198) ;  /* 0xfffffffc00147947 */ /* 0x000fea000383ffff */
.L_x_188:
[----:B0-----:R0:W1:Y:S02]  /*96e0*/  SYNCS.PHASECHK.TRANS64.TRYWAIT P0, [R6+URZ], R5 ;  /* 0x00000005060075a7 */ /* 0x001064000800017f */
[----:B-1----:R-:W-:Y:S05]  /*96f0*/  @!P0 NANOSLEEP.SYNCS 0x989680 ;  /* 0x009896800000895d */ /* 0x002fea0003900000 */
[----:B------:R-:W1:Y:S02]  /*9700*/  @!P0 SYNCS.PHASECHK.TRANS64 P0, [R6+URZ], R5 ;  /* 0x00000005060085a7 */ /* 0x000e64000800007f */
[----:B-1----:R-:W-:Y:S05]  /*9710*/  @!P0 BRA `(.L_x_188) ;  /* 0xfffffffc00f08947 */ /* 0x002fea000383ffff */
[----:B------:R-:W-:Y:S05]  /*9720*/  BRA `(.L_x_199) ;  /* 0xfffffffc001c7947 */ /* 0x000fea000383ffff */
.L_x_200:
[----:B------:R-:W-:-:S00]  /*9730*/  BRA `(.L_x_200) ;  /* 0xfffffffc00fc7947 */ /* 0x000fc0000383ffff */
[----:B------:R-:W-:-:S00]  /*9740*/  NOP ;  /* 0x0000000000007918 */ /* 0x000fc00000000000 */
        /* <DEDUP_REMOVED lines=11> */
.L_x_201:


//--------------------- .nv.shared._ZN7cutlass13device_kernelINS_4gemm6kernel13GemmUniversalIN4cute5tupleIJiiiiEEENS1_10collective13CollectiveMmaINS1_37MainloopSm90TmaGmmaWarpSpecializedFP8ILi4ENS5_IJNS4_1CILi1EEESB_SB_EEENS1_35KernelTmaWarpSpecializedCooperativeEEENS5_IJNSA_ILi256EEENSA_ILi64EEESG_EEENS_12float_e4m3_tENS5_IJlSB_lEEESI_SJ_NS4_8TiledMMAINS4_8MMA_AtomIJNS4_4SM904GMMA30MMA_64x64x32_F32E4M3E4M3_SS_TNILNSN_7ScaleInE1ELSP_1EEEEEENS4_6LayoutINS5_IJNSA_ILi2EEESB_SB_EEENS5_IJSB_NSA_ILi0EEESV_EEEEENS5_IJNS4_10UnderscoreESY_SY_EEEEENS4_13SM90_TMA_LOADENS4_14ComposedLayoutINS4_7SwizzleILi2ELi4ELi3EEENS4_18smem_ptr_flag_bitsILi8EEENSS_INS5_IJNSA_ILi8EEESG_EEENS5_IJSG_SB_EEEEEEEvNS4_8identityES11_S1B_vS1C_EENS_8epilogue10collective6detail29Sm90TmaWarpSpecializedAdapterINS1F_15DefaultEpilogueISI_SJ_SJ_NS1E_6thread17LinearCombinationISI_Li1EffLNS1J_9ScaleType4KindE0ELNS_15FloatRoundStyleE2ESI_EENS1_15EpilogueDefaultEEEEEvvEEEEvNT_6ParamsE --------------------------
	.section	.nv.shared._ZN7cutlass13device_kernelINS_4gemm6kernel13GemmUniversalIN4cute5tupleIJiiiiEEENS1_10collective13CollectiveMmaINS1_37MainloopSm90TmaGmmaWarpSpecializedFP8ILi4ENS5_IJNS4_1CILi1EEESB_SB_EEENS1_35KernelTmaWarpSpecializedCooperativeEEENS5_IJNSA_ILi256EEENSA_ILi64EEESG_EEENS_12float_e4m3_tENS5_IJlSB_lEEESI_SJ_NS4_8TiledMMAINS4_8MMA_AtomIJNS4_4SM904GMMA30MMA_64x64x32_F32E4M3E4M3_SS_TNILNSN_7ScaleInE1ELSP_1EEEEEENS4_6LayoutINS5_IJNSA_ILi2EEESB_SB_EEENS5_IJSB_NSA_ILi0EEESV_EEEEENS5_IJNS4_10UnderscoreESY_SY_EEEEENS4_13SM90_TMA_LOADENS4_14ComposedLayoutINS4_7SwizzleILi2ELi4ELi3EEENS4_18smem_ptr_flag_bitsILi8EEENSS_INS5_IJNSA_ILi8EEESG_EEENS5_IJSG_SB_EEEEEEEvNS4_8identityES11_S1B_vS1C_EENS_8epilogue10collective6detail29Sm90TmaWarpSpecializedAdapterINS1F_15DefaultEpilogueISI_SJ_SJ_NS1E_6thread17LinearCombinationISI_Li1EffLNS1J_9ScaleType4KindE0ELNS_15FloatRoundStyleE2ESI_EENS1_15EpilogueDefaultEEEEEvvEEEEvNT_6ParamsE,"aw",@nobits
	.sectionflags	@""
	.align	16
	.zero		1024


//--------------------- .nv.shared.reserved.0     --------------------------
	.section	.nv.shared.reserved.0,"aw",@nobits
	.weak		__nv_reservedSMEM_offset_0_alias
	.size		__nv_reservedSMEM_offset_0_alias, 0, 0
	.other		__nv_reservedSMEM_offset_0_alias,@"STO_CUDA_RESERVED_SHARED STV_DEFAULT"
__nv_reservedSMEM_offset_0_alias:
	.zero		0


//--------------------- .nv.global                --------------------------
	.section	.nv.global,"aw",@nobits
.nv.global:
	.type		_ZN40_INTERNAL_99368ad9_4_k_cu_292ed72a_194564cute1_E,@object
	.size		_ZN40_INTERNAL_99368ad9_4_k_cu_292ed72a_194564cute1_E,(_ZN40_INTERNAL_99368ad9_4_k_cu_292ed72a_194564cuda3std3__45__cpo6cbeginE - _ZN40_INTERNAL_99368ad9_4_k_cu_292ed72a_194564cute1_E)
_ZN40_INTERNAL_99368ad9_4_k_cu_292ed72a_194564cute1_E:
	.zero		1
	.type		_ZN40_INTERNAL_99368ad9_4_k_cu_292ed72a_194564cuda3std3__45__cpo6cbeginE,@object
	.size		_ZN40_INTERNAL_99368ad9_4_k_cu_292ed72a_194564cuda3std3__45__cpo6cbeginE,(_ZN40_INTERNAL_99368ad9_4_k_cu_292ed72a_194564cuda3std3__48in_placeE - _ZN40_INTERNAL_99368ad9_4_k_cu_292ed72a_194564cuda3std3__45__cpo6cbeginE)
_ZN40_INTERNAL_99368ad9_4_k_cu_292ed72a_194564cuda3std3__45__cpo6cbeginE:
	.zero		1
	.type		_ZN40_INTERNAL_99368ad9_4_k_cu_292ed72a_194564cuda3std3__48in_placeE,@object
	.size		_ZN40_INTERNAL_99368ad9_4_k_cu_292ed72a_194564cuda3std3__48in_placeE,(_ZN40_INTERNAL_99368ad9_4_k_cu_292ed72a_194564cuda3std6ranges3__45__cpo9iter_moveE - _ZN40_INTERNAL_99368ad9_4_k_cu_292ed72a_194564cuda3std3__48in_placeE)
_ZN40_INTERNAL_99368ad9_4_k_cu_292ed72a_194564cuda3std3__48in_placeE:
	.zero		1
	.type		_ZN40_INTERNAL_99368ad9_4_k_cu_292ed72a_194564cuda3std6ranges3__45__cpo9iter_moveE,@object
	.size		_ZN40_INTERNAL_99368ad9_4_k_cu_292ed72a_194564cuda3std6ranges3__45__cpo9iter_moveE,(_ZN40_INTERNAL_99368ad9_4_k_cu_292ed72a_194564cuda3std3__45__cpo5beginE - _ZN40_INTERNAL_99368ad9_4_k_cu_292ed72a_194564cuda3std6ranges3__45__cpo9iter_moveE)
_ZN40_INTERNAL_99368ad9_4_k_cu_292ed72a_194564cuda3std6ranges3__45__cpo9iter_moveE:
	.zero		1
	.type		_ZN40_INTERNAL_99368ad9_4_k_cu_292ed72a_194564cuda3std3__45__cpo5beginE,@object
	.size		_ZN40_INTERNAL_99368ad9_4_k_cu_292ed72a_194564cuda3std3__45__cpo5beginE,(_ZN40_INTERNAL_99368ad9_4_k_cu_292ed72a_194564cuda3std3__442_GLOBAL__N__99368ad9_4_k_cu_292ed72a_194566ignoreE - _ZN40_INTERNAL_99368ad9_4_k_cu_292ed72a_194564cuda3std3__45__cpo5beginE)
_ZN40_INTERNAL_99368ad9_4_k_cu_292ed72a_194564cuda3std3__45__cpo5beginE:
	.zero		1
	.type		_ZN40_INTERNAL_99368ad9_4_k_cu_292ed72a_194564cuda3std3__442_GLOBAL__N__99368ad9_4_k_cu_292ed72a_194566ignoreE,@object
	.size		_ZN40_INTERNAL_99368ad9_4_k_cu_292ed72a_194564cuda3std3__442_GLOBAL__N__99368ad9_4_k_cu_292ed72a_194566ignoreE,(_ZN40_INTERNAL_99368ad9_4_k_cu_292ed72a_194564cute7productE - _ZN40_INTERNAL_99368ad9_4_k_cu_292ed72a_194564cuda3std3__442_GLOBAL__N__99368ad9_4_k_cu_292ed72a_194566ignoreE)
_ZN40_INTERNAL_99368ad9_4_k_cu_292ed72a_194564cuda3std3__442_GLOBAL__N__99368ad9_4_k_cu_292ed72a_194566ignoreE:
	.zero		1
	.type		_ZN40_INTERNAL_99368ad9_4_k_cu_292ed72a_194564cute7productE,@object
	.size		_ZN40_INTERNAL_99368ad9_4_k_cu_292ed72a_194564cute7productE,(_ZN40_INTERNAL_99368ad9_4_k_cu_292ed72a_194564cuda3std3__45__cpo3endE - _ZN40_INTERNAL_99368ad9_4_k_cu_292ed72a_194564cute7productE)
_ZN40_INTERNAL_99368ad9_4_k_cu_292ed72a_194564cute7productE:
	.zero		1
	.type		_ZN40_INTERNAL_99368ad9_4_k_cu_292ed72a_194564cuda3std3__45__cpo3endE,@object
	.size		_ZN40_INTERNAL_99368ad9_4_k_cu_292ed72a_194564cuda3std3__45__cpo3endE,(_ZN40_INTERNAL_99368ad9_4_k_cu_292ed72a_194564cuda3std3__419piecewise_constructE - _ZN40_INTERNAL_99368ad9_4_k_cu_292ed72a_194564cuda3std3__45__cpo3endE)
_ZN40_INTERNAL_99368ad9_4_k_cu_292ed72a_194564cuda3std3__45__cpo3endE:
	.zero		1
	.type		_ZN40_INTERNAL_99368ad9_4_k_cu_292ed72a_194564cuda3std3__419piecewise_constructE,@object
	.size		_ZN40_INTERNAL_99368ad9_4_k_cu_292ed72a_194564cuda3std3__419piecewise_constructE,(_ZN40_INTERNAL_99368ad9_4_k_cu_292ed72a_194564cuda3std3__45__cpo4cendE - _ZN40_INTERNAL_99368ad9_4_k_cu_292ed72a_194564cuda3std3__419piecewise_constructE)
_ZN40_INTERNAL_99368ad9_4_k_cu_292ed72a_194564cuda3std3__419piecewise_constructE:
	.zero		1
	.type		_ZN40_INTERNAL_99368ad9_4_k_cu_292ed72a_194564cuda3std3__45__cpo4cendE,@object
	.size		_ZN40_INTERNAL_99368ad9_4_k_cu_292ed72a_194564cuda3std3__45__cpo4cendE,(_ZN40_INTERNAL_99368ad9_4_k_cu_292ed72a_194564cuda3std6ranges3__45__cpo4swapE - _ZN40_INTERNAL_99368ad9_4_k_cu_292ed72a_194564cuda3std3__45__cpo4cendE)
_ZN40_INTERNAL_99368ad9_4_k_cu_292ed72a_194564cuda3std3__45__cpo4cendE:
	.zero		1
	.type		_ZN40_INTERNAL_99368ad9_4_k_cu_292ed72a_194564cuda3std6ranges3__45__cpo4swapE,@object
	.size		_ZN40_INTERNAL_99368ad9_4_k_cu_292ed72a_194564cuda3std6ranges3__45__cpo4swapE,(.L_7 - _ZN40_INTERNAL_99368ad9_4_k_cu_292ed72a_194564cuda3std6ranges3__45__cpo4swapE)
_ZN40_INTERNAL_99368ad9_4_k_cu_292ed72a_194564cuda3std6ranges3__45__cpo4swapE:
	.zero		1
.L_7:


//--------------------- .nv.constant0._ZN7cutlass13device_kernelINS_4gemm6kernel13GemmUniversalIN4cute5tupleIJiiiiEEENS1_10collective13CollectiveMmaINS1_37MainloopSm90TmaGmmaWarpSpecializedFP8ILi4ENS5_IJNS4_1CILi1EEESB_SB_EEENS1_35KernelTmaWarpSpecializedCooperativeEEENS5_IJNSA_ILi256EEENSA_ILi64EEESG_EEENS_12float_e4m3_tENS5_IJlSB_lEEESI_SJ_NS4_8TiledMMAINS4_8MMA_AtomIJNS4_4SM904GMMA30MMA_64x64x32_F32E4M3E4M3_SS_TNILNSN_7ScaleInE1ELSP_1EEEEEENS4_6LayoutINS5_IJNSA_ILi2EEESB_SB_EEENS5_IJSB_NSA_ILi0EEESV_EEEEENS5_IJNS4_10UnderscoreESY_SY_EEEEENS4_13SM90_TMA_LOADENS4_14ComposedLayoutINS4_7SwizzleILi2ELi4ELi3EEENS4_18smem_ptr_flag_bitsILi8EEENSS_INS5_IJNSA_ILi8EEESG_EEENS5_IJSG_SB_EEEEEEEvNS4_8identityES11_S1B_vS1C_EENS_8epilogue10collective6detail29Sm90TmaWarpSpecializedAdapterINS1F_15DefaultEpilogueISI_SJ_SJ_NS1E_6thread17LinearCombinationISI_Li1EffLNS1J_9ScaleType4KindE0ELNS_15FloatRoundStyleE2ESI_EENS1_15EpilogueDefaultEEEEEvvEEEEvNT_6ParamsE --------------------------
	.section	.nv.constant0._ZN7cutlass13device_kernelINS_4gemm6kernel13GemmUniversalIN4cute5tupleIJiiiiEEENS1_10collective13CollectiveMmaINS1_37MainloopSm90TmaGmmaWarpSpecializedFP8ILi4ENS5_IJNS4_1CILi1EEESB_SB_EEENS1_35KernelTmaWarpSpecializedCooperativeEEENS5_IJNSA_ILi256EEENSA_ILi64EEESG_EEENS_12float_e4m3_tENS5_IJlSB_lEEESI_SJ_NS4_8TiledMMAINS4_8MMA_AtomIJNS4_4SM904GMMA30MMA_64x64x32_F32E4M3E4M3_SS_TNILNSN_7ScaleInE1ELSP_1EEEEEENS4_6LayoutINS5_IJNSA_ILi2EEESB_SB_EEENS5_IJSB_NSA_ILi0EEESV_EEEEENS5_IJNS4_10UnderscoreESY_SY_EEEEENS4_13SM90_TMA_LOADENS4_14ComposedLayoutINS4_7SwizzleILi2ELi4ELi3EEENS4_18smem_ptr_flag_bitsILi8EEENSS_INS5_IJNSA_ILi8EEESG_EEENS5_IJSG_SB_EEEEEEEvNS4_8identityES11_S1B_vS1C_EENS_8epilogue10collective6detail29Sm90TmaWarpSpecializedAdapterINS1F_15DefaultEpilogueISI_SJ_SJ_NS1E_6thread17LinearCombinationISI_Li1EffLNS1J_9ScaleType4KindE0ELNS_15FloatRoundStyleE2ESI_EENS1_15EpilogueDefaultEEEEEvvEEEEvNT_6ParamsE,"a",@progbits
	.sectionflags	@""
	.align	4
.nv.constant0._ZN7cutlass13device_kernelINS_4gemm6kernel13GemmUniversalIN4cute5tupleIJiiiiEEENS1_10collective13CollectiveMmaINS1_37MainloopSm90TmaGmmaWarpSpecializedFP8ILi4ENS5_IJNS4_1CILi1EEESB_SB_EEENS1_35KernelTmaWarpSpecializedCooperativeEEENS5_IJNSA_ILi256EEENSA_ILi64EEESG_EEENS_12float_e4m3_tENS5_IJlSB_lEEESI_SJ_NS4_8TiledMMAINS4_8MMA_AtomIJNS4_4SM904GMMA30MMA_64x64x32_F32E4M3E4M3_SS_TNILNSN_7ScaleInE1ELSP_1EEEEEENS4_6LayoutINS5_IJNSA_ILi2EEESB_SB_EEENS5_IJSB_NSA_ILi0EEESV_EEEEENS5_IJNS4_10UnderscoreESY_SY_EEEEENS4_13SM90_TMA_LOADENS4_14ComposedLayoutINS4_7SwizzleILi2ELi4ELi3EEENS4_18smem_ptr_flag_bitsILi8EEENSS_INS5_IJNSA_ILi8EEESG_EEENS5_IJSG_SB_EEEEEEEvNS4_8identityES11_S1B_vS1C_EENS_8epilogue10collective6detail29Sm90TmaWarpSpecializedAdapterINS1F_15DefaultEpilogueISI_SJ_SJ_NS1E_6thread17LinearCombinationISI_Li1EffLNS1J_9ScaleType4KindE0ELNS_15FloatRoundStyleE2ESI_EENS1_15EpilogueDefaultEEEEEvvEEEEvNT_6ParamsE:
	.zero		1664


//--------------------- SYMBOLS --------------------------

	.type		.nv.reservedSmem.offset0,@object
	.size		.nv.reservedSmem.offset0,0x4
